







.version 5.0
.target sm_61
.address_size 64


.global .align 8 .b8 _ZTVSt9basic_iosIcSt11char_traitsIcEE[32];
.global .align 8 .b8 _ZTTSo[8];
.global .align 8 .b8 _ZTVSt15basic_streambufIcSt11char_traitsIcEE[128];
.global .align 8 .b8 _ZTVNSt7__cxx1115basic_stringbufIcSt11char_traitsIcESaIcEEE[128];
.global .align 8 .b8 _ZTTNSt7__cxx1119basic_ostringstreamIcSt11char_traitsIcESaIcEEE[8];
.global .align 8 .b8 _ZTVN10__cxxabiv119__pointer_type_infoE[8];
.global .align 8 .b8 _ZTVN10__cxxabiv120__function_type_infoE[8];
.global .align 8 .b8 _ZTVN10__cxxabiv117__class_type_infoE[8];
.global .align 8 .b8 _ZTVN10__cxxabiv120__si_class_type_infoE[8];
.global .align 8 .b8 _ZTVN3c105ErrorE[40];
.global .align 8 .b8 _ZTVN6caffe28OperatorINS_11CUDAContextEEE[136];
.global .align 8 .b8 _ZTVN6caffe26AdamOpIfNS_11CUDAContextEEE[136];
.global .align 8 .b8 _ZTVN6caffe212SparseAdamOpIfNS_11CUDAContextEEE[136];

.visible .entry _ZN6caffe210AdamUpdateEiPKfS1_S1_PfS2_S2_ffffS1_(
.param .u32 _ZN6caffe210AdamUpdateEiPKfS1_S1_PfS2_S2_ffffS1__param_0,
.param .u64 _ZN6caffe210AdamUpdateEiPKfS1_S1_PfS2_S2_ffffS1__param_1,
.param .u64 _ZN6caffe210AdamUpdateEiPKfS1_S1_PfS2_S2_ffffS1__param_2,
.param .u64 _ZN6caffe210AdamUpdateEiPKfS1_S1_PfS2_S2_ffffS1__param_3,
.param .u64 _ZN6caffe210AdamUpdateEiPKfS1_S1_PfS2_S2_ffffS1__param_4,
.param .u64 _ZN6caffe210AdamUpdateEiPKfS1_S1_PfS2_S2_ffffS1__param_5,
.param .u64 _ZN6caffe210AdamUpdateEiPKfS1_S1_PfS2_S2_ffffS1__param_6,
.param .f32 _ZN6caffe210AdamUpdateEiPKfS1_S1_PfS2_S2_ffffS1__param_7,
.param .f32 _ZN6caffe210AdamUpdateEiPKfS1_S1_PfS2_S2_ffffS1__param_8,
.param .f32 _ZN6caffe210AdamUpdateEiPKfS1_S1_PfS2_S2_ffffS1__param_9,
.param .f32 _ZN6caffe210AdamUpdateEiPKfS1_S1_PfS2_S2_ffffS1__param_10,
.param .u64 _ZN6caffe210AdamUpdateEiPKfS1_S1_PfS2_S2_ffffS1__param_11
)
{
.reg .pred %p<3>;
.reg .f32 %f<22>;
.reg .b32 %r<7>;
.reg .b64 %rd<28>;


ld.param.u64 %rd12, [_ZN6caffe210AdamUpdateEiPKfS1_S1_PfS2_S2_ffffS1__param_1];
ld.param.u64 %rd13, [_ZN6caffe210AdamUpdateEiPKfS1_S1_PfS2_S2_ffffS1__param_2];
ld.param.u64 %rd14, [_ZN6caffe210AdamUpdateEiPKfS1_S1_PfS2_S2_ffffS1__param_3];
ld.param.u64 %rd15, [_ZN6caffe210AdamUpdateEiPKfS1_S1_PfS2_S2_ffffS1__param_4];
ld.param.u64 %rd16, [_ZN6caffe210AdamUpdateEiPKfS1_S1_PfS2_S2_ffffS1__param_5];
ld.param.u64 %rd17, [_ZN6caffe210AdamUpdateEiPKfS1_S1_PfS2_S2_ffffS1__param_6];
ld.param.f32 %f3, [_ZN6caffe210AdamUpdateEiPKfS1_S1_PfS2_S2_ffffS1__param_7];
ld.param.f32 %f4, [_ZN6caffe210AdamUpdateEiPKfS1_S1_PfS2_S2_ffffS1__param_8];
ld.param.f32 %f5, [_ZN6caffe210AdamUpdateEiPKfS1_S1_PfS2_S2_ffffS1__param_9];
ld.param.f32 %f6, [_ZN6caffe210AdamUpdateEiPKfS1_S1_PfS2_S2_ffffS1__param_10];
ld.param.u64 %rd18, [_ZN6caffe210AdamUpdateEiPKfS1_S1_PfS2_S2_ffffS1__param_11];
mov.u32 %r1, %ntid.x;
mov.u32 %r2, %ctaid.x;
mov.u32 %r3, %tid.x;
mad.lo.s32 %r4, %r1, %r2, %r3;
cvt.u64.u32	%rd27, %r4;
ld.param.s32 %rd2, [_ZN6caffe210AdamUpdateEiPKfS1_S1_PfS2_S2_ffffS1__param_0];
setp.ge.u64	%p1, %rd27, %rd2;
@%p1 bra BB0_3;

cvta.to.global.u64 %rd3, %rd15;
cvta.to.global.u64 %rd4, %rd18;
cvta.to.global.u64 %rd5, %rd17;
cvta.to.global.u64 %rd6, %rd14;
cvta.to.global.u64 %rd7, %rd16;
cvta.to.global.u64 %rd8, %rd13;
mov.f32 %f7, 0f3F800000;
sub.f32 %f1, %f7, %f3;
sub.f32 %f2, %f7, %f4;
mov.u32 %r5, %nctaid.x;
mul.lo.s32 %r6, %r5, %r1;
cvt.u64.u32	%rd9, %r6;
cvta.to.global.u64 %rd19, %rd12;

BB0_2:
shl.b64 %rd20, %rd27, 2;
add.s64 %rd21, %rd19, %rd20;
add.s64 %rd22, %rd8, %rd20;
ld.global.f32 %f8, [%rd22];
mul.f32 %f9, %f8, %f3;
ld.global.f32 %f10, [%rd21];
fma.rn.f32 %f11, %f1, %f10, %f9;
add.s64 %rd23, %rd7, %rd20;
st.global.f32 [%rd23], %f11;
add.s64 %rd24, %rd6, %rd20;
ld.global.f32 %f12, [%rd24];
mul.f32 %f13, %f12, %f4;
mul.f32 %f14, %f10, %f10;
fma.rn.f32 %f15, %f2, %f14, %f13;
add.s64 %rd25, %rd5, %rd20;
st.global.f32 [%rd25], %f15;
ld.global.f32 %f16, [%rd4];
mul.f32 %f17, %f16, %f6;
mul.f32 %f18, %f11, %f17;
sqrt.rn.f32 %f19, %f15;
add.f32 %f20, %f19, %f5;
div.rn.f32 %f21, %f18, %f20;
add.s64 %rd26, %rd3, %rd20;
st.global.f32 [%rd26], %f21;
add.s64 %rd27, %rd9, %rd27;
setp.lt.u64	%p2, %rd27, %rd2;
@%p2 bra BB0_2;

BB0_3:
ret;
}


.visible .entry _ZN6caffe211AdamComputeEiPKfS1_S1_S1_PfS2_S2_ffffS1_(
.param .u32 _ZN6caffe211AdamComputeEiPKfS1_S1_S1_PfS2_S2_ffffS1__param_0,
.param .u64 _ZN6caffe211AdamComputeEiPKfS1_S1_S1_PfS2_S2_ffffS1__param_1,
.param .u64 _ZN6caffe211AdamComputeEiPKfS1_S1_S1_PfS2_S2_ffffS1__param_2,
.param .u64 _ZN6caffe211AdamComputeEiPKfS1_S1_S1_PfS2_S2_ffffS1__param_3,
.param .u64 _ZN6caffe211AdamComputeEiPKfS1_S1_S1_PfS2_S2_ffffS1__param_4,
.param .u64 _ZN6caffe211AdamComputeEiPKfS1_S1_S1_PfS2_S2_ffffS1__param_5,
.param .u64 _ZN6caffe211AdamComputeEiPKfS1_S1_S1_PfS2_S2_ffffS1__param_6,
.param .u64 _ZN6caffe211AdamComputeEiPKfS1_S1_S1_PfS2_S2_ffffS1__param_7,
.param .f32 _ZN6caffe211AdamComputeEiPKfS1_S1_S1_PfS2_S2_ffffS1__param_8,
.param .f32 _ZN6caffe211AdamComputeEiPKfS1_S1_S1_PfS2_S2_ffffS1__param_9,
.param .f32 _ZN6caffe211AdamComputeEiPKfS1_S1_S1_PfS2_S2_ffffS1__param_10,
.param .f32 _ZN6caffe211AdamComputeEiPKfS1_S1_S1_PfS2_S2_ffffS1__param_11,
.param .u64 _ZN6caffe211AdamComputeEiPKfS1_S1_S1_PfS2_S2_ffffS1__param_12
)
{
.reg .pred %p<3>;
.reg .f32 %f<24>;
.reg .b32 %r<8>;
.reg .b64 %rd<31>;


ld.param.u64 %rd12, [_ZN6caffe211AdamComputeEiPKfS1_S1_S1_PfS2_S2_ffffS1__param_1];
ld.param.u64 %rd13, [_ZN6caffe211AdamComputeEiPKfS1_S1_S1_PfS2_S2_ffffS1__param_2];
ld.param.u64 %rd14, [_ZN6caffe211AdamComputeEiPKfS1_S1_S1_PfS2_S2_ffffS1__param_3];
ld.param.u64 %rd15, [_ZN6caffe211AdamComputeEiPKfS1_S1_S1_PfS2_S2_ffffS1__param_4];
ld.param.u64 %rd16, [_ZN6caffe211AdamComputeEiPKfS1_S1_S1_PfS2_S2_ffffS1__param_5];
ld.param.u64 %rd17, [_ZN6caffe211AdamComputeEiPKfS1_S1_S1_PfS2_S2_ffffS1__param_6];
ld.param.u64 %rd18, [_ZN6caffe211AdamComputeEiPKfS1_S1_S1_PfS2_S2_ffffS1__param_7];
ld.param.f32 %f3, [_ZN6caffe211AdamComputeEiPKfS1_S1_S1_PfS2_S2_ffffS1__param_8];
ld.param.f32 %f4, [_ZN6caffe211AdamComputeEiPKfS1_S1_S1_PfS2_S2_ffffS1__param_9];
ld.param.f32 %f5, [_ZN6caffe211AdamComputeEiPKfS1_S1_S1_PfS2_S2_ffffS1__param_10];
ld.param.f32 %f6, [_ZN6caffe211AdamComputeEiPKfS1_S1_S1_PfS2_S2_ffffS1__param_11];
ld.param.u64 %rd19, [_ZN6caffe211AdamComputeEiPKfS1_S1_S1_PfS2_S2_ffffS1__param_12];
mov.u32 %r1, %ntid.x;
mov.u32 %r2, %ctaid.x;
mov.u32 %r3, %tid.x;
mad.lo.s32 %r4, %r1, %r2, %r3;
cvt.u64.u32	%rd30, %r4;
ld.param.s32 %rd2, [_ZN6caffe211AdamComputeEiPKfS1_S1_S1_PfS2_S2_ffffS1__param_0];
setp.ge.u64	%p1, %rd30, %rd2;
@%p1 bra BB1_3;

cvta.to.global.u64 %rd3, %rd16;
cvta.to.global.u64 %rd4, %rd12;
cvta.to.global.u64 %rd5, %rd19;
cvta.to.global.u64 %rd6, %rd18;
cvta.to.global.u64 %rd7, %rd15;
cvta.to.global.u64 %rd8, %rd17;
mov.f32 %f7, 0f3F800000;
sub.f32 %f1, %f7, %f3;
sub.f32 %f2, %f7, %f4;
mov.u32 %r6, %nctaid.x;
mul.lo.s32 %r7, %r6, %r1;
cvt.u64.u32	%rd9, %r7;
cvta.to.global.u64 %rd20, %rd13;
cvta.to.global.u64 %rd23, %rd14;

BB1_2:
shl.b64 %rd21, %rd30, 2;
add.s64 %rd22, %rd20, %rd21;
add.s64 %rd24, %rd23, %rd21;
ld.global.f32 %f8, [%rd24];
mul.f32 %f9, %f8, %f3;
ld.global.f32 %f10, [%rd22];
fma.rn.f32 %f11, %f1, %f10, %f9;
add.s64 %rd25, %rd8, %rd21;
st.global.f32 [%rd25], %f11;
add.s64 %rd26, %rd7, %rd21;
ld.global.f32 %f12, [%rd26];
mul.f32 %f13, %f12, %f4;
mul.f32 %f14, %f10, %f10;
fma.rn.f32 %f15, %f2, %f14, %f13;
add.s64 %rd27, %rd6, %rd21;
st.global.f32 [%rd27], %f15;
ld.global.f32 %f16, [%rd5];
mul.f32 %f17, %f16, %f6;
mul.f32 %f18, %f11, %f17;
sqrt.rn.f32 %f19, %f15;
add.f32 %f20, %f19, %f5;
div.rn.f32 %f21, %f18, %f20;
add.s64 %rd28, %rd4, %rd21;
ld.global.f32 %f22, [%rd28];
add.f32 %f23, %f21, %f22;
add.s64 %rd29, %rd3, %rd21;
st.global.f32 [%rd29], %f23;
add.s64 %rd30, %rd9, %rd30;
setp.lt.u64	%p2, %rd30, %rd2;
@%p2 bra BB1_2;

BB1_3:
ret;
}


.visible .entry _ZN6caffe221AdamComputeOutputGradEiPKfS1_S1_S1_PfS2_S2_S2_ffffS1_(
.param .u32 _ZN6caffe221AdamComputeOutputGradEiPKfS1_S1_S1_PfS2_S2_S2_ffffS1__param_0,
.param .u64 _ZN6caffe221AdamComputeOutputGradEiPKfS1_S1_S1_PfS2_S2_S2_ffffS1__param_1,
.param .u64 _ZN6caffe221AdamComputeOutputGradEiPKfS1_S1_S1_PfS2_S2_S2_ffffS1__param_2,
.param .u64 _ZN6caffe221AdamComputeOutputGradEiPKfS1_S1_S1_PfS2_S2_S2_ffffS1__param_3,
.param .u64 _ZN6caffe221AdamComputeOutputGradEiPKfS1_S1_S1_PfS2_S2_S2_ffffS1__param_4,
.param .u64 _ZN6caffe221AdamComputeOutputGradEiPKfS1_S1_S1_PfS2_S2_S2_ffffS1__param_5,
.param .u64 _ZN6caffe221AdamComputeOutputGradEiPKfS1_S1_S1_PfS2_S2_S2_ffffS1__param_6,
.param .u64 _ZN6caffe221AdamComputeOutputGradEiPKfS1_S1_S1_PfS2_S2_S2_ffffS1__param_7,
.param .u64 _ZN6caffe221AdamComputeOutputGradEiPKfS1_S1_S1_PfS2_S2_S2_ffffS1__param_8,
.param .f32 _ZN6caffe221AdamComputeOutputGradEiPKfS1_S1_S1_PfS2_S2_S2_ffffS1__param_9,
.param .f32 _ZN6caffe221AdamComputeOutputGradEiPKfS1_S1_S1_PfS2_S2_S2_ffffS1__param_10,
.param .f32 _ZN6caffe221AdamComputeOutputGradEiPKfS1_S1_S1_PfS2_S2_S2_ffffS1__param_11,
.param .f32 _ZN6caffe221AdamComputeOutputGradEiPKfS1_S1_S1_PfS2_S2_S2_ffffS1__param_12,
.param .u64 _ZN6caffe221AdamComputeOutputGradEiPKfS1_S1_S1_PfS2_S2_S2_ffffS1__param_13
)
{
.reg .pred %p<3>;
.reg .f32 %f<24>;
.reg .b32 %r<11>;
.reg .b64 %rd<35>;


ld.param.u64 %rd13, [_ZN6caffe221AdamComputeOutputGradEiPKfS1_S1_S1_PfS2_S2_S2_ffffS1__param_1];
ld.param.u64 %rd14, [_ZN6caffe221AdamComputeOutputGradEiPKfS1_S1_S1_PfS2_S2_S2_ffffS1__param_2];
ld.param.u64 %rd15, [_ZN6caffe221AdamComputeOutputGradEiPKfS1_S1_S1_PfS2_S2_S2_ffffS1__param_3];
ld.param.u64 %rd16, [_ZN6caffe221AdamComputeOutputGradEiPKfS1_S1_S1_PfS2_S2_S2_ffffS1__param_4];
ld.param.u64 %rd17, [_ZN6caffe221AdamComputeOutputGradEiPKfS1_S1_S1_PfS2_S2_S2_ffffS1__param_5];
ld.param.u64 %rd18, [_ZN6caffe221AdamComputeOutputGradEiPKfS1_S1_S1_PfS2_S2_S2_ffffS1__param_6];
ld.param.u64 %rd19, [_ZN6caffe221AdamComputeOutputGradEiPKfS1_S1_S1_PfS2_S2_S2_ffffS1__param_7];
ld.param.u64 %rd20, [_ZN6caffe221AdamComputeOutputGradEiPKfS1_S1_S1_PfS2_S2_S2_ffffS1__param_8];
ld.param.f32 %f2, [_ZN6caffe221AdamComputeOutputGradEiPKfS1_S1_S1_PfS2_S2_S2_ffffS1__param_9];
ld.param.f32 %f3, [_ZN6caffe221AdamComputeOutputGradEiPKfS1_S1_S1_PfS2_S2_S2_ffffS1__param_10];
ld.param.f32 %f4, [_ZN6caffe221AdamComputeOutputGradEiPKfS1_S1_S1_PfS2_S2_S2_ffffS1__param_11];
ld.param.f32 %f5, [_ZN6caffe221AdamComputeOutputGradEiPKfS1_S1_S1_PfS2_S2_S2_ffffS1__param_12];
ld.param.u64 %rd21, [_ZN6caffe221AdamComputeOutputGradEiPKfS1_S1_S1_PfS2_S2_S2_ffffS1__param_13];
mov.u32 %r1, %ntid.x;
mov.u32 %r2, %ctaid.x;
mov.u32 %r3, %tid.x;
mad.lo.s32 %r4, %r1, %r2, %r3;
cvt.u64.u32	%rd34, %r4;
ld.param.s32 %rd1, [_ZN6caffe221AdamComputeOutputGradEiPKfS1_S1_S1_PfS2_S2_S2_ffffS1__param_0];
setp.ge.u64	%p1, %rd34, %rd1;
@%p1 bra BB2_3;

cvta.to.global.u64 %rd2, %rd17;
cvta.to.global.u64 %rd3, %rd21;
cvta.to.global.u64 %rd4, %rd13;
cvta.to.global.u64 %rd5, %rd20;
cvta.to.global.u64 %rd6, %rd19;
cvta.to.global.u64 %rd7, %rd16;
cvta.to.global.u64 %rd8, %rd18;
mov.f32 %f6, 0f3F800000;
sub.f32 %f1, %f6, %f3;
mov.u32 %r6, %nctaid.x;
mul.lo.s32 %r7, %r6, %r1;
cvt.u64.u32	%rd9, %r7;
cvta.to.global.u64 %rd23, %rd14;
cvta.to.global.u64 %rd26, %rd15;

BB2_2:
shl.b64 %rd24, %rd34, 2;
add.s64 %rd25, %rd23, %rd24;
add.s64 %rd27, %rd26, %rd24;
ld.global.f32 %f7, [%rd27];
mul.f32 %f8, %f7, %f2;
sub.f32 %f10, %f6, %f2;
ld.global.f32 %f11, [%rd25];
fma.rn.f32 %f12, %f10, %f11, %f8;
add.s64 %rd28, %rd8, %rd24;
st.global.f32 [%rd28], %f12;
add.s64 %rd29, %rd7, %rd24;
ld.global.f32 %f13, [%rd29];
mul.f32 %f14, %f13, %f3;
mul.f32 %f15, %f11, %f11;
fma.rn.f32 %f16, %f1, %f15, %f14;
add.s64 %rd30, %rd6, %rd24;
st.global.f32 [%rd30], %f16;
mul.f32 %f17, %f12, %f5;
sqrt.rn.f32 %f18, %f16;
add.f32 %f19, %f18, %f4;
div.rn.f32 %f20, %f17, %f19;
add.s64 %rd31, %rd5, %rd24;
st.global.f32 [%rd31], %f20;
ld.global.f32 %f21, [%rd3];
add.s64 %rd32, %rd4, %rd24;
ld.global.f32 %f22, [%rd32];
fma.rn.f32 %f23, %f20, %f21, %f22;
add.s64 %rd33, %rd2, %rd24;
st.global.f32 [%rd33], %f23;
add.s64 %rd34, %rd9, %rd34;
setp.lt.u64	%p2, %rd34, %rd1;
@%p2 bra BB2_2;

BB2_3:
ret;
}


.visible .entry _ZN6caffe216SparseAdamKernelIiEEvmmfffPfS1_S1_PKT_PKffS6_f(
.param .u64 _ZN6caffe216SparseAdamKernelIiEEvmmfffPfS1_S1_PKT_PKffS6_f_param_0,
.param .u64 _ZN6caffe216SparseAdamKernelIiEEvmmfffPfS1_S1_PKT_PKffS6_f_param_1,
.param .f32 _ZN6caffe216SparseAdamKernelIiEEvmmfffPfS1_S1_PKT_PKffS6_f_param_2,
.param .f32 _ZN6caffe216SparseAdamKernelIiEEvmmfffPfS1_S1_PKT_PKffS6_f_param_3,
.param .f32 _ZN6caffe216SparseAdamKernelIiEEvmmfffPfS1_S1_PKT_PKffS6_f_param_4,
.param .u64 _ZN6caffe216SparseAdamKernelIiEEvmmfffPfS1_S1_PKT_PKffS6_f_param_5,
.param .u64 _ZN6caffe216SparseAdamKernelIiEEvmmfffPfS1_S1_PKT_PKffS6_f_param_6,
.param .u64 _ZN6caffe216SparseAdamKernelIiEEvmmfffPfS1_S1_PKT_PKffS6_f_param_7,
.param .u64 _ZN6caffe216SparseAdamKernelIiEEvmmfffPfS1_S1_PKT_PKffS6_f_param_8,
.param .u64 _ZN6caffe216SparseAdamKernelIiEEvmmfffPfS1_S1_PKT_PKffS6_f_param_9,
.param .f32 _ZN6caffe216SparseAdamKernelIiEEvmmfffPfS1_S1_PKT_PKffS6_f_param_10,
.param .u64 _ZN6caffe216SparseAdamKernelIiEEvmmfffPfS1_S1_PKT_PKffS6_f_param_11,
.param .f32 _ZN6caffe216SparseAdamKernelIiEEvmmfffPfS1_S1_PKT_PKffS6_f_param_12
)
{
.reg .pred %p<4>;
.reg .f32 %f<25>;
.reg .b32 %r<11>;
.reg .b64 %rd<41>;


ld.param.u64 %rd17, [_ZN6caffe216SparseAdamKernelIiEEvmmfffPfS1_S1_PKT_PKffS6_f_param_0];
ld.param.u64 %rd18, [_ZN6caffe216SparseAdamKernelIiEEvmmfffPfS1_S1_PKT_PKffS6_f_param_1];
ld.param.f32 %f3, [_ZN6caffe216SparseAdamKernelIiEEvmmfffPfS1_S1_PKT_PKffS6_f_param_2];
ld.param.f32 %f4, [_ZN6caffe216SparseAdamKernelIiEEvmmfffPfS1_S1_PKT_PKffS6_f_param_3];
ld.param.f32 %f5, [_ZN6caffe216SparseAdamKernelIiEEvmmfffPfS1_S1_PKT_PKffS6_f_param_4];
ld.param.u64 %rd19, [_ZN6caffe216SparseAdamKernelIiEEvmmfffPfS1_S1_PKT_PKffS6_f_param_5];
ld.param.u64 %rd20, [_ZN6caffe216SparseAdamKernelIiEEvmmfffPfS1_S1_PKT_PKffS6_f_param_6];
ld.param.u64 %rd21, [_ZN6caffe216SparseAdamKernelIiEEvmmfffPfS1_S1_PKT_PKffS6_f_param_7];
ld.param.u64 %rd22, [_ZN6caffe216SparseAdamKernelIiEEvmmfffPfS1_S1_PKT_PKffS6_f_param_8];
ld.param.u64 %rd23, [_ZN6caffe216SparseAdamKernelIiEEvmmfffPfS1_S1_PKT_PKffS6_f_param_9];
ld.param.f32 %f6, [_ZN6caffe216SparseAdamKernelIiEEvmmfffPfS1_S1_PKT_PKffS6_f_param_10];
ld.param.u64 %rd24, [_ZN6caffe216SparseAdamKernelIiEEvmmfffPfS1_S1_PKT_PKffS6_f_param_11];
mov.u32 %r1, %ntid.x;
mov.u32 %r2, %ctaid.x;
mov.u32 %r3, %tid.x;
mad.lo.s32 %r4, %r1, %r2, %r3;
cvt.u64.u32	%rd38, %r4;
setp.ge.u64	%p1, %rd38, %rd17;
@%p1 bra BB3_6;

cvta.to.global.u64 %rd2, %rd19;
cvta.to.global.u64 %rd3, %rd24;
cvta.to.global.u64 %rd4, %rd21;
cvta.to.global.u64 %rd5, %rd23;
cvta.to.global.u64 %rd6, %rd20;
cvta.to.global.u64 %rd7, %rd22;
mov.f32 %f7, 0f3F800000;
sub.f32 %f1, %f7, %f3;
sub.f32 %f2, %f7, %f4;
mov.u32 %r5, %nctaid.x;
mul.lo.s32 %r6, %r5, %r1;
cvt.u64.u32	%rd8, %r6;

BB3_2:
or.b64 %rd25, %rd38, %rd18;
and.b64 %rd26, %rd25, -4294967296;
setp.eq.s64	%p2, %rd26, 0;
@%p2 bra BB3_4;
bra.uni BB3_3;

BB3_4:
cvt.u32.u64	%r7, %rd18;
cvt.u32.u64	%r8, %rd38;
div.u32 %r9, %r8, %r7;
rem.u32 %r10, %r8, %r7;
cvt.u64.u32	%rd39, %r9;
cvt.u64.u32	%rd40, %r10;
bra.uni BB3_5;

BB3_3:
div.u64 %rd39, %rd38, %rd18;
rem.u64 %rd40, %rd38, %rd18;

BB3_5:
shl.b64 %rd27, %rd39, 2;
add.s64 %rd28, %rd7, %rd27;
ld.global.s32 %rd29, [%rd28];
mul.lo.s64 %rd30, %rd29, %rd18;
add.s64 %rd31, %rd30, %rd40;
shl.b64 %rd32, %rd31, 2;
add.s64 %rd33, %rd6, %rd32;
ld.global.f32 %f8, [%rd33];
shl.b64 %rd34, %rd38, 2;
add.s64 %rd35, %rd5, %rd34;
ld.global.f32 %f9, [%rd35];
mul.f32 %f10, %f1, %f9;
fma.rn.f32 %f11, %f8, %f3, %f10;
st.global.f32 [%rd33], %f11;
add.s64 %rd36, %rd4, %rd32;
ld.global.f32 %f12, [%rd36];
ld.global.f32 %f13, [%rd35];
mul.f32 %f14, %f13, %f13;
mul.f32 %f15, %f2, %f14;
fma.rn.f32 %f16, %f12, %f4, %f15;
st.global.f32 [%rd36], %f16;
ld.global.f32 %f17, [%rd3];
mul.f32 %f18, %f17, %f6;
mul.f32 %f19, %f11, %f18;
sqrt.rn.f32 %f20, %f16;
add.f32 %f21, %f20, %f5;
div.rn.f32 %f22, %f19, %f21;
add.s64 %rd37, %rd2, %rd32;
ld.global.f32 %f23, [%rd37];
add.f32 %f24, %f22, %f23;
st.global.f32 [%rd37], %f24;
add.s64 %rd38, %rd8, %rd38;
setp.lt.u64	%p3, %rd38, %rd17;
@%p3 bra BB3_2;

BB3_6:
ret;
}


.visible .entry _ZN6caffe226SparseAdamOutputGradKernelIiEEvmmfffPfS1_S1_S1_PKT_PKffS6_f(
.param .u64 _ZN6caffe226SparseAdamOutputGradKernelIiEEvmmfffPfS1_S1_S1_PKT_PKffS6_f_param_0,
.param .u64 _ZN6caffe226SparseAdamOutputGradKernelIiEEvmmfffPfS1_S1_S1_PKT_PKffS6_f_param_1,
.param .f32 _ZN6caffe226SparseAdamOutputGradKernelIiEEvmmfffPfS1_S1_S1_PKT_PKffS6_f_param_2,
.param .f32 _ZN6caffe226SparseAdamOutputGradKernelIiEEvmmfffPfS1_S1_S1_PKT_PKffS6_f_param_3,
.param .f32 _ZN6caffe226SparseAdamOutputGradKernelIiEEvmmfffPfS1_S1_S1_PKT_PKffS6_f_param_4,
.param .u64 _ZN6caffe226SparseAdamOutputGradKernelIiEEvmmfffPfS1_S1_S1_PKT_PKffS6_f_param_5,
.param .u64 _ZN6caffe226SparseAdamOutputGradKernelIiEEvmmfffPfS1_S1_S1_PKT_PKffS6_f_param_6,
.param .u64 _ZN6caffe226SparseAdamOutputGradKernelIiEEvmmfffPfS1_S1_S1_PKT_PKffS6_f_param_7,
.param .u64 _ZN6caffe226SparseAdamOutputGradKernelIiEEvmmfffPfS1_S1_S1_PKT_PKffS6_f_param_8,
.param .u64 _ZN6caffe226SparseAdamOutputGradKernelIiEEvmmfffPfS1_S1_S1_PKT_PKffS6_f_param_9,
.param .u64 _ZN6caffe226SparseAdamOutputGradKernelIiEEvmmfffPfS1_S1_S1_PKT_PKffS6_f_param_10,
.param .f32 _ZN6caffe226SparseAdamOutputGradKernelIiEEvmmfffPfS1_S1_S1_PKT_PKffS6_f_param_11,
.param .u64 _ZN6caffe226SparseAdamOutputGradKernelIiEEvmmfffPfS1_S1_S1_PKT_PKffS6_f_param_12,
.param .f32 _ZN6caffe226SparseAdamOutputGradKernelIiEEvmmfffPfS1_S1_S1_PKT_PKffS6_f_param_13
)
{
.reg .pred %p<4>;
.reg .f32 %f<24>;
.reg .b32 %r<11>;
.reg .b64 %rd<44>;


ld.param.u64 %rd17, [_ZN6caffe226SparseAdamOutputGradKernelIiEEvmmfffPfS1_S1_S1_PKT_PKffS6_f_param_0];
ld.param.u64 %rd18, [_ZN6caffe226SparseAdamOutputGradKernelIiEEvmmfffPfS1_S1_S1_PKT_PKffS6_f_param_1];
ld.param.f32 %f3, [_ZN6caffe226SparseAdamOutputGradKernelIiEEvmmfffPfS1_S1_S1_PKT_PKffS6_f_param_2];
ld.param.f32 %f4, [_ZN6caffe226SparseAdamOutputGradKernelIiEEvmmfffPfS1_S1_S1_PKT_PKffS6_f_param_3];
ld.param.f32 %f5, [_ZN6caffe226SparseAdamOutputGradKernelIiEEvmmfffPfS1_S1_S1_PKT_PKffS6_f_param_4];
ld.param.u64 %rd19, [_ZN6caffe226SparseAdamOutputGradKernelIiEEvmmfffPfS1_S1_S1_PKT_PKffS6_f_param_5];
ld.param.u64 %rd20, [_ZN6caffe226SparseAdamOutputGradKernelIiEEvmmfffPfS1_S1_S1_PKT_PKffS6_f_param_6];
ld.param.u64 %rd21, [_ZN6caffe226SparseAdamOutputGradKernelIiEEvmmfffPfS1_S1_S1_PKT_PKffS6_f_param_7];
ld.param.u64 %rd22, [_ZN6caffe226SparseAdamOutputGradKernelIiEEvmmfffPfS1_S1_S1_PKT_PKffS6_f_param_8];
ld.param.u64 %rd23, [_ZN6caffe226SparseAdamOutputGradKernelIiEEvmmfffPfS1_S1_S1_PKT_PKffS6_f_param_9];
ld.param.u64 %rd24, [_ZN6caffe226SparseAdamOutputGradKernelIiEEvmmfffPfS1_S1_S1_PKT_PKffS6_f_param_10];
ld.param.f32 %f6, [_ZN6caffe226SparseAdamOutputGradKernelIiEEvmmfffPfS1_S1_S1_PKT_PKffS6_f_param_11];
ld.param.u64 %rd25, [_ZN6caffe226SparseAdamOutputGradKernelIiEEvmmfffPfS1_S1_S1_PKT_PKffS6_f_param_12];
mov.u32 %r1, %ntid.x;
mov.u32 %r2, %ctaid.x;
mov.u32 %r3, %tid.x;
mad.lo.s32 %r4, %r1, %r2, %r3;
cvt.u64.u32	%rd41, %r4;
setp.ge.u64	%p1, %rd41, %rd17;
@%p1 bra BB4_6;

cvta.to.global.u64 %rd2, %rd19;
cvta.to.global.u64 %rd3, %rd25;
cvta.to.global.u64 %rd4, %rd22;
cvta.to.global.u64 %rd5, %rd21;
cvta.to.global.u64 %rd6, %rd24;
cvta.to.global.u64 %rd7, %rd20;
mov.f32 %f7, 0f3F800000;
sub.f32 %f1, %f7, %f3;
sub.f32 %f2, %f7, %f4;
mov.u32 %r5, %nctaid.x;
mul.lo.s32 %r6, %r5, %r1;
cvt.u64.u32	%rd8, %r6;
cvta.to.global.u64 %rd28, %rd23;

BB4_2:
or.b64 %rd26, %rd41, %rd18;
and.b64 %rd27, %rd26, -4294967296;
setp.eq.s64	%p2, %rd27, 0;
@%p2 bra BB4_4;
bra.uni BB4_3;

BB4_4:
cvt.u32.u64	%r7, %rd18;
cvt.u32.u64	%r8, %rd41;
div.u32 %r9, %r8, %r7;
rem.u32 %r10, %r8, %r7;
cvt.u64.u32	%rd42, %r9;
cvt.u64.u32	%rd43, %r10;
bra.uni BB4_5;

BB4_3:
div.u64 %rd42, %rd41, %rd18;
rem.u64 %rd43, %rd41, %rd18;

BB4_5:
shl.b64 %rd29, %rd42, 2;
add.s64 %rd30, %rd28, %rd29;
ld.global.s32 %rd31, [%rd30];
mul.lo.s64 %rd32, %rd31, %rd18;
add.s64 %rd33, %rd32, %rd43;
shl.b64 %rd34, %rd33, 2;
add.s64 %rd35, %rd7, %rd34;
ld.global.f32 %f8, [%rd35];
shl.b64 %rd36, %rd41, 2;
add.s64 %rd37, %rd6, %rd36;
ld.global.f32 %f9, [%rd37];
mul.f32 %f10, %f1, %f9;
fma.rn.f32 %f11, %f8, %f3, %f10;
st.global.f32 [%rd35], %f11;
add.s64 %rd38, %rd5, %rd34;
ld.global.f32 %f12, [%rd38];
ld.global.f32 %f13, [%rd37];
mul.f32 %f14, %f13, %f13;
mul.f32 %f15, %f2, %f14;
fma.rn.f32 %f16, %f12, %f4, %f15;
st.global.f32 [%rd38], %f16;
mul.f32 %f17, %f11, %f6;
sqrt.rn.f32 %f18, %f16;
add.f32 %f19, %f18, %f5;
div.rn.f32 %f20, %f17, %f19;
add.s64 %rd39, %rd4, %rd36;
st.global.f32 [%rd39], %f20;
ld.global.f32 %f21, [%rd3];
add.s64 %rd40, %rd2, %rd34;
ld.global.f32 %f22, [%rd40];
fma.rn.f32 %f23, %f20, %f21, %f22;
st.global.f32 [%rd40], %f23;
add.s64 %rd41, %rd8, %rd41;
setp.lt.u64	%p3, %rd41, %rd17;
@%p3 bra BB4_2;

BB4_6:
ret;
}


.visible .entry _ZN6caffe216SparseAdamKernelIlEEvmmfffPfS1_S1_PKT_PKffS6_f(
.param .u64 _ZN6caffe216SparseAdamKernelIlEEvmmfffPfS1_S1_PKT_PKffS6_f_param_0,
.param .u64 _ZN6caffe216SparseAdamKernelIlEEvmmfffPfS1_S1_PKT_PKffS6_f_param_1,
.param .f32 _ZN6caffe216SparseAdamKernelIlEEvmmfffPfS1_S1_PKT_PKffS6_f_param_2,
.param .f32 _ZN6caffe216SparseAdamKernelIlEEvmmfffPfS1_S1_PKT_PKffS6_f_param_3,
.param .f32 _ZN6caffe216SparseAdamKernelIlEEvmmfffPfS1_S1_PKT_PKffS6_f_param_4,
.param .u64 _ZN6caffe216SparseAdamKernelIlEEvmmfffPfS1_S1_PKT_PKffS6_f_param_5,
.param .u64 _ZN6caffe216SparseAdamKernelIlEEvmmfffPfS1_S1_PKT_PKffS6_f_param_6,
.param .u64 _ZN6caffe216SparseAdamKernelIlEEvmmfffPfS1_S1_PKT_PKffS6_f_param_7,
.param .u64 _ZN6caffe216SparseAdamKernelIlEEvmmfffPfS1_S1_PKT_PKffS6_f_param_8,
.param .u64 _ZN6caffe216SparseAdamKernelIlEEvmmfffPfS1_S1_PKT_PKffS6_f_param_9,
.param .f32 _ZN6caffe216SparseAdamKernelIlEEvmmfffPfS1_S1_PKT_PKffS6_f_param_10,
.param .u64 _ZN6caffe216SparseAdamKernelIlEEvmmfffPfS1_S1_PKT_PKffS6_f_param_11,
.param .f32 _ZN6caffe216SparseAdamKernelIlEEvmmfffPfS1_S1_PKT_PKffS6_f_param_12
)
{
.reg .pred %p<4>;
.reg .f32 %f<25>;
.reg .b32 %r<11>;
.reg .b64 %rd<41>;


ld.param.u64 %rd17, [_ZN6caffe216SparseAdamKernelIlEEvmmfffPfS1_S1_PKT_PKffS6_f_param_0];
ld.param.u64 %rd18, [_ZN6caffe216SparseAdamKernelIlEEvmmfffPfS1_S1_PKT_PKffS6_f_param_1];
ld.param.f32 %f3, [_ZN6caffe216SparseAdamKernelIlEEvmmfffPfS1_S1_PKT_PKffS6_f_param_2];
ld.param.f32 %f4, [_ZN6caffe216SparseAdamKernelIlEEvmmfffPfS1_S1_PKT_PKffS6_f_param_3];
ld.param.f32 %f5, [_ZN6caffe216SparseAdamKernelIlEEvmmfffPfS1_S1_PKT_PKffS6_f_param_4];
ld.param.u64 %rd19, [_ZN6caffe216SparseAdamKernelIlEEvmmfffPfS1_S1_PKT_PKffS6_f_param_5];
ld.param.u64 %rd20, [_ZN6caffe216SparseAdamKernelIlEEvmmfffPfS1_S1_PKT_PKffS6_f_param_6];
ld.param.u64 %rd21, [_ZN6caffe216SparseAdamKernelIlEEvmmfffPfS1_S1_PKT_PKffS6_f_param_7];
ld.param.u64 %rd22, [_ZN6caffe216SparseAdamKernelIlEEvmmfffPfS1_S1_PKT_PKffS6_f_param_8];
ld.param.u64 %rd23, [_ZN6caffe216SparseAdamKernelIlEEvmmfffPfS1_S1_PKT_PKffS6_f_param_9];
ld.param.f32 %f6, [_ZN6caffe216SparseAdamKernelIlEEvmmfffPfS1_S1_PKT_PKffS6_f_param_10];
ld.param.u64 %rd24, [_ZN6caffe216SparseAdamKernelIlEEvmmfffPfS1_S1_PKT_PKffS6_f_param_11];
mov.u32 %r1, %ntid.x;
mov.u32 %r2, %ctaid.x;
mov.u32 %r3, %tid.x;
mad.lo.s32 %r4, %r1, %r2, %r3;
cvt.u64.u32	%rd38, %r4;
setp.ge.u64	%p1, %rd38, %rd17;
@%p1 bra BB5_6;

cvta.to.global.u64 %rd2, %rd19;
cvta.to.global.u64 %rd3, %rd24;
cvta.to.global.u64 %rd4, %rd21;
cvta.to.global.u64 %rd5, %rd23;
cvta.to.global.u64 %rd6, %rd20;
cvta.to.global.u64 %rd7, %rd22;
mov.f32 %f7, 0f3F800000;
sub.f32 %f1, %f7, %f3;
sub.f32 %f2, %f7, %f4;
mov.u32 %r5, %nctaid.x;
mul.lo.s32 %r6, %r5, %r1;
cvt.u64.u32	%rd8, %r6;

BB5_2:
or.b64 %rd25, %rd38, %rd18;
and.b64 %rd26, %rd25, -4294967296;
setp.eq.s64	%p2, %rd26, 0;
@%p2 bra BB5_4;
bra.uni BB5_3;

BB5_4:
cvt.u32.u64	%r7, %rd18;
cvt.u32.u64	%r8, %rd38;
div.u32 %r9, %r8, %r7;
rem.u32 %r10, %r8, %r7;
cvt.u64.u32	%rd39, %r9;
cvt.u64.u32	%rd40, %r10;
bra.uni BB5_5;

BB5_3:
div.u64 %rd39, %rd38, %rd18;
rem.u64 %rd40, %rd38, %rd18;

BB5_5:
shl.b64 %rd27, %rd39, 3;
add.s64 %rd28, %rd7, %rd27;
ld.global.u64 %rd29, [%rd28];
mul.lo.s64 %rd30, %rd29, %rd18;
add.s64 %rd31, %rd30, %rd40;
shl.b64 %rd32, %rd31, 2;
add.s64 %rd33, %rd6, %rd32;
ld.global.f32 %f8, [%rd33];
shl.b64 %rd34, %rd38, 2;
add.s64 %rd35, %rd5, %rd34;
ld.global.f32 %f9, [%rd35];
mul.f32 %f10, %f1, %f9;
fma.rn.f32 %f11, %f8, %f3, %f10;
st.global.f32 [%rd33], %f11;
add.s64 %rd36, %rd4, %rd32;
ld.global.f32 %f12, [%rd36];
ld.global.f32 %f13, [%rd35];
mul.f32 %f14, %f13, %f13;
mul.f32 %f15, %f2, %f14;
fma.rn.f32 %f16, %f12, %f4, %f15;
st.global.f32 [%rd36], %f16;
ld.global.f32 %f17, [%rd3];
mul.f32 %f18, %f17, %f6;
mul.f32 %f19, %f11, %f18;
sqrt.rn.f32 %f20, %f16;
add.f32 %f21, %f20, %f5;
div.rn.f32 %f22, %f19, %f21;
add.s64 %rd37, %rd2, %rd32;
ld.global.f32 %f23, [%rd37];
add.f32 %f24, %f22, %f23;
st.global.f32 [%rd37], %f24;
add.s64 %rd38, %rd8, %rd38;
setp.lt.u64	%p3, %rd38, %rd17;
@%p3 bra BB5_2;

BB5_6:
ret;
}


.visible .entry _ZN6caffe226SparseAdamOutputGradKernelIlEEvmmfffPfS1_S1_S1_PKT_PKffS6_f(
.param .u64 _ZN6caffe226SparseAdamOutputGradKernelIlEEvmmfffPfS1_S1_S1_PKT_PKffS6_f_param_0,
.param .u64 _ZN6caffe226SparseAdamOutputGradKernelIlEEvmmfffPfS1_S1_S1_PKT_PKffS6_f_param_1,
.param .f32 _ZN6caffe226SparseAdamOutputGradKernelIlEEvmmfffPfS1_S1_S1_PKT_PKffS6_f_param_2,
.param .f32 _ZN6caffe226SparseAdamOutputGradKernelIlEEvmmfffPfS1_S1_S1_PKT_PKffS6_f_param_3,
.param .f32 _ZN6caffe226SparseAdamOutputGradKernelIlEEvmmfffPfS1_S1_S1_PKT_PKffS6_f_param_4,
.param .u64 _ZN6caffe226SparseAdamOutputGradKernelIlEEvmmfffPfS1_S1_S1_PKT_PKffS6_f_param_5,
.param .u64 _ZN6caffe226SparseAdamOutputGradKernelIlEEvmmfffPfS1_S1_S1_PKT_PKffS6_f_param_6,
.param .u64 _ZN6caffe226SparseAdamOutputGradKernelIlEEvmmfffPfS1_S1_S1_PKT_PKffS6_f_param_7,
.param .u64 _ZN6caffe226SparseAdamOutputGradKernelIlEEvmmfffPfS1_S1_S1_PKT_PKffS6_f_param_8,
.param .u64 _ZN6caffe226SparseAdamOutputGradKernelIlEEvmmfffPfS1_S1_S1_PKT_PKffS6_f_param_9,
.param .u64 _ZN6caffe226SparseAdamOutputGradKernelIlEEvmmfffPfS1_S1_S1_PKT_PKffS6_f_param_10,
.param .f32 _ZN6caffe226SparseAdamOutputGradKernelIlEEvmmfffPfS1_S1_S1_PKT_PKffS6_f_param_11,
.param .u64 _ZN6caffe226SparseAdamOutputGradKernelIlEEvmmfffPfS1_S1_S1_PKT_PKffS6_f_param_12,
.param .f32 _ZN6caffe226SparseAdamOutputGradKernelIlEEvmmfffPfS1_S1_S1_PKT_PKffS6_f_param_13
)
{
.reg .pred %p<4>;
.reg .f32 %f<24>;
.reg .b32 %r<11>;
.reg .b64 %rd<44>;


ld.param.u64 %rd17, [_ZN6caffe226SparseAdamOutputGradKernelIlEEvmmfffPfS1_S1_S1_PKT_PKffS6_f_param_0];
ld.param.u64 %rd18, [_ZN6caffe226SparseAdamOutputGradKernelIlEEvmmfffPfS1_S1_S1_PKT_PKffS6_f_param_1];
ld.param.f32 %f3, [_ZN6caffe226SparseAdamOutputGradKernelIlEEvmmfffPfS1_S1_S1_PKT_PKffS6_f_param_2];
ld.param.f32 %f4, [_ZN6caffe226SparseAdamOutputGradKernelIlEEvmmfffPfS1_S1_S1_PKT_PKffS6_f_param_3];
ld.param.f32 %f5, [_ZN6caffe226SparseAdamOutputGradKernelIlEEvmmfffPfS1_S1_S1_PKT_PKffS6_f_param_4];
ld.param.u64 %rd19, [_ZN6caffe226SparseAdamOutputGradKernelIlEEvmmfffPfS1_S1_S1_PKT_PKffS6_f_param_5];
ld.param.u64 %rd20, [_ZN6caffe226SparseAdamOutputGradKernelIlEEvmmfffPfS1_S1_S1_PKT_PKffS6_f_param_6];
ld.param.u64 %rd21, [_ZN6caffe226SparseAdamOutputGradKernelIlEEvmmfffPfS1_S1_S1_PKT_PKffS6_f_param_7];
ld.param.u64 %rd22, [_ZN6caffe226SparseAdamOutputGradKernelIlEEvmmfffPfS1_S1_S1_PKT_PKffS6_f_param_8];
ld.param.u64 %rd23, [_ZN6caffe226SparseAdamOutputGradKernelIlEEvmmfffPfS1_S1_S1_PKT_PKffS6_f_param_9];
ld.param.u64 %rd24, [_ZN6caffe226SparseAdamOutputGradKernelIlEEvmmfffPfS1_S1_S1_PKT_PKffS6_f_param_10];
ld.param.f32 %f6, [_ZN6caffe226SparseAdamOutputGradKernelIlEEvmmfffPfS1_S1_S1_PKT_PKffS6_f_param_11];
ld.param.u64 %rd25, [_ZN6caffe226SparseAdamOutputGradKernelIlEEvmmfffPfS1_S1_S1_PKT_PKffS6_f_param_12];
mov.u32 %r1, %ntid.x;
mov.u32 %r2, %ctaid.x;
mov.u32 %r3, %tid.x;
mad.lo.s32 %r4, %r1, %r2, %r3;
cvt.u64.u32	%rd41, %r4;
setp.ge.u64	%p1, %rd41, %rd17;
@%p1 bra BB6_6;

cvta.to.global.u64 %rd2, %rd19;
cvta.to.global.u64 %rd3, %rd25;
cvta.to.global.u64 %rd4, %rd22;
cvta.to.global.u64 %rd5, %rd21;
cvta.to.global.u64 %rd6, %rd24;
cvta.to.global.u64 %rd7, %rd20;
mov.f32 %f7, 0f3F800000;
sub.f32 %f1, %f7, %f3;
sub.f32 %f2, %f7, %f4;
mov.u32 %r5, %nctaid.x;
mul.lo.s32 %r6, %r5, %r1;
cvt.u64.u32	%rd8, %r6;
cvta.to.global.u64 %rd28, %rd23;

BB6_2:
or.b64 %rd26, %rd41, %rd18;
and.b64 %rd27, %rd26, -4294967296;
setp.eq.s64	%p2, %rd27, 0;
@%p2 bra BB6_4;
bra.uni BB6_3;

BB6_4:
cvt.u32.u64	%r7, %rd18;
cvt.u32.u64	%r8, %rd41;
div.u32 %r9, %r8, %r7;
rem.u32 %r10, %r8, %r7;
cvt.u64.u32	%rd42, %r9;
cvt.u64.u32	%rd43, %r10;
bra.uni BB6_5;

BB6_3:
div.u64 %rd42, %rd41, %rd18;
rem.u64 %rd43, %rd41, %rd18;

BB6_5:
shl.b64 %rd29, %rd42, 3;
add.s64 %rd30, %rd28, %rd29;
ld.global.u64 %rd31, [%rd30];
mul.lo.s64 %rd32, %rd31, %rd18;
add.s64 %rd33, %rd32, %rd43;
shl.b64 %rd34, %rd33, 2;
add.s64 %rd35, %rd7, %rd34;
ld.global.f32 %f8, [%rd35];
shl.b64 %rd36, %rd41, 2;
add.s64 %rd37, %rd6, %rd36;
ld.global.f32 %f9, [%rd37];
mul.f32 %f10, %f1, %f9;
fma.rn.f32 %f11, %f8, %f3, %f10;
st.global.f32 [%rd35], %f11;
add.s64 %rd38, %rd5, %rd34;
ld.global.f32 %f12, [%rd38];
ld.global.f32 %f13, [%rd37];
mul.f32 %f14, %f13, %f13;
mul.f32 %f15, %f2, %f14;
fma.rn.f32 %f16, %f12, %f4, %f15;
st.global.f32 [%rd38], %f16;
mul.f32 %f17, %f11, %f6;
sqrt.rn.f32 %f18, %f16;
add.f32 %f19, %f18, %f5;
div.rn.f32 %f20, %f17, %f19;
add.s64 %rd39, %rd4, %rd36;
st.global.f32 [%rd39], %f20;
ld.global.f32 %f21, [%rd3];
add.s64 %rd40, %rd2, %rd34;
ld.global.f32 %f22, [%rd40];
fma.rn.f32 %f23, %f20, %f21, %f22;
st.global.f32 [%rd40], %f23;
add.s64 %rd41, %rd8, %rd41;
setp.lt.u64	%p3, %rd41, %rd17;
@%p3 bra BB6_2;

BB6_6:
ret;
}




// ===== COMPILED SASS (sm_100) =====

	.target	sm_100

	.elftype	@"ET_EXEC"


//--------------------- .note.nv.tkinfo           --------------------------
	.section	.note.nv.tkinfo,"",@"SHT_NOTE"
	.sectionflags	@"SHF_NOTE_NV_TKINFO"
	.tkinfo
        /*0018*/ 	.word	0x00000002
        /*0030*/ 	.string	""
        /*0030*/ 	.string	"ptxas"
        /*0030*/ 	.string	"Cuda compilation tools, release 13.0, V13.0.88"
        /*0030*/ 	.string	"Build cuda_13.0.r13.0/compiler.36424714_0"
        /*0030*/ 	.string	"-arch sm_100 "



//--------------------- .note.nv.cuinfo           --------------------------
	.section	.note.nv.cuinfo,"",@"SHT_NOTE"
	.sectionflags	@"SHF_NOTE_NV_CUINFO"
        /*0018*/ 	.short	0x0002
        /*001a*/ 	.short	0x003d
        /*001c*/ 	.short	0x0082
	.zero		2


//--------------------- .nv.info                  --------------------------
	.section	.nv.info,"",@"SHT_CUDA_INFO"
	.align	4


	//----- nvinfo : EIATTR_REGCOUNT
	.align		4
        /*0000*/ 	.byte	0x04, 0x2f
        /*0002*/ 	.short	(.L_14 - .L_13)
	.align		4
.L_13:
        /*0004*/ 	.word	index@(_ZN6caffe210AdamUpdateEiPKfS1_S1_PfS2_S2_ffffS1_)
        /*0008*/ 	.word	0x00000016


	//----- nvinfo : EIATTR_FRAME_SIZE
	.align		4
.L_14:
        /*000c*/ 	.byte	0x04, 0x11
        /*000e*/ 	.short	(.L_16 - .L_15)
	.align		4
.L_15:
        /*0010*/ 	.word	index@($__internal_21_$__cuda_sm3x_div_rn_noftz_f32_slowpath)
        /*0014*/ 	.word	0x00000000


	//----- nvinfo : EIATTR_FRAME_SIZE
	.align		4
.L_16:
        /*0018*/ 	.byte	0x04, 0x11
        /*001a*/ 	.short	(.L_18 - .L_17)
	.align		4
.L_17:
        /*001c*/ 	.word	index@($__internal_20_$__cuda_sm20_sqrt_rn_f32_slowpath)
        /*0020*/ 	.word	0x00000000


	//----- nvinfo : EIATTR_FRAME_SIZE
	.align		4
.L_18:
        /*0024*/ 	.byte	0x04, 0x11
        /*0026*/ 	.short	(.L_20 - .L_19)
	.align		4
.L_19:
        /*0028*/ 	.word	index@(_ZN6caffe210AdamUpdateEiPKfS1_S1_PfS2_S2_ffffS1_)
        /*002c*/ 	.word	0x00000000


	//----- nvinfo : EIATTR_REGCOUNT
	.align		4
.L_20:
        /*0030*/ 	.byte	0x04, 0x2f
        /*0032*/ 	.short	(.L_22 - .L_21)
	.align		4
.L_21:
        /*0034*/ 	.word	index@(_ZN6caffe211AdamComputeEiPKfS1_S1_S1_PfS2_S2_ffffS1_)
        /*0038*/ 	.word	0x00000016


	//----- nvinfo : EIATTR_FRAME_SIZE
	.align		4
.L_22:
        /*003c*/ 	.byte	0x04, 0x11
        /*003e*/ 	.short	(.L_24 - .L_23)
	.align		4
.L_23:
        /*0040*/ 	.word	index@($__internal_19_$__cuda_sm3x_div_rn_noftz_f32_slowpath)
        /*0044*/ 	.word	0x00000000


	//----- nvinfo : EIATTR_FRAME_SIZE
	.align		4
.L_24:
        /*0048*/ 	.byte	0x04, 0x11
        /*004a*/ 	.short	(.L_26 - .L_25)
	.align		4
.L_25:
        /*004c*/ 	.word	index@($__internal_18_$__cuda_sm20_sqrt_rn_f32_slowpath)
        /*0050*/ 	.word	0x00000000


	//----- nvinfo : EIATTR_FRAME_SIZE
	.align		4
.L_26:
        /*0054*/ 	.byte	0x04, 0x11
        /*0056*/ 	.short	(.L_28 - .L_27)
	.align		4
.L_27:
        /*0058*/ 	.word	index@(_ZN6caffe211AdamComputeEiPKfS1_S1_S1_PfS2_S2_ffffS1_)
        /*005c*/ 	.word	0x00000000


	//----- nvinfo : EIATTR_REGCOUNT
	.align		4
.L_28:
        /*0060*/ 	.byte	0x04, 0x2f
        /*0062*/ 	.short	(.L_30 - .L_29)
	.align		4
.L_29:
        /*0064*/ 	.word	index@(_ZN6caffe221AdamComputeOutputGradEiPKfS1_S1_S1_PfS2_S2_S2_ffffS1_)
        /*0068*/ 	.word	0x00000016


	//----- nvinfo : EIATTR_FRAME_SIZE
	.align		4
.L_30:
        /*006c*/ 	.byte	0x04, 0x11
        /*006e*/ 	.short	(.L_32 - .L_31)
	.align		4
.L_31:
        /*0070*/ 	.word	index@($__internal_17_$__cuda_sm3x_div_rn_noftz_f32_slowpath)
        /*0074*/ 	.word	0x00000000


	//----- nvinfo : EIATTR_FRAME_SIZE
	.align		4
.L_32:
        /*0078*/ 	.byte	0x04, 0x11
        /*007a*/ 	.short	(.L_34 - .L_33)
	.align		4
.L_33:
        /*007c*/ 	.word	index@($__internal_16_$__cuda_sm20_sqrt_rn_f32_slowpath)
        /*0080*/ 	.word	0x00000000


	//----- nvinfo : EIATTR_FRAME_SIZE
	.align		4
.L_34:
        /*0084*/ 	.byte	0x04, 0x11
        /*0086*/ 	.short	(.L_36 - .L_35)
	.align		4
.L_35:
        /*0088*/ 	.word	index@(_ZN6caffe221AdamComputeOutputGradEiPKfS1_S1_S1_PfS2_S2_S2_ffffS1_)
        /*008c*/ 	.word	0x00000000


	//----- nvinfo : EIATTR_REGCOUNT
	.align		4
.L_36:
        /*0090*/ 	.byte	0x04, 0x2f
        /*0092*/ 	.short	(.L_38 - .L_37)
	.align		4
.L_37:
        /*0094*/ 	.word	index@(_ZN6caffe216SparseAdamKernelIiEEvmmfffPfS1_S1_PKT_PKffS6_f)
        /*0098*/ 	.word	0x00000016


	//----- nvinfo : EIATTR_FRAME_SIZE
	.align		4
.L_38:
        /*009c*/ 	.byte	0x04, 0x11
        /*009e*/ 	.short	(.L_40 - .L_39)
	.align		4
.L_39:
        /*00a0*/ 	.word	index@($__internal_15_$__cuda_sm3x_div_rn_noftz_f32_slowpath)
        /*00a4*/ 	.word	0x00000000


	//----- nvinfo : EIATTR_FRAME_SIZE
	.align		4
.L_40:
        /*00a8*/ 	.byte	0x04, 0x11
        /*00aa*/ 	.short	(.L_42 - .L_41)
	.align		4
.L_41:
        /*00ac*/ 	.word	index@($__internal_14_$__cuda_sm20_sqrt_rn_f32_slowpath)
        /*00b0*/ 	.word	0x00000000


	//----- nvinfo : EIATTR_FRAME_SIZE
	.align		4
.L_42:
        /*00b4*/ 	.byte	0x04, 0x11
        /*00b6*/ 	.short	(.L_44 - .L_43)
	.align		4
.L_43:
        /*00b8*/ 	.word	index@($__internal_13_$__cuda_sm20_rem_u64)
        /*00bc*/ 	.word	0x00000000


	//----- nvinfo : EIATTR_FRAME_SIZE
	.align		4
.L_44:
        /*00c0*/ 	.byte	0x04, 0x11
        /*00c2*/ 	.short	(.L_46 - .L_45)
	.align		4
.L_45:
        /*00c4*/ 	.word	index@($__internal_12_$__cuda_sm20_div_u64)
        /*00c8*/ 	.word	0x00000000


	//----- nvinfo : EIATTR_FRAME_SIZE
	.align		4
.L_46:
        /*00cc*/ 	.byte	0x04, 0x11
        /*00ce*/ 	.short	(.L_48 - .L_47)
	.align		4
.L_47:
        /*00d0*/ 	.word	index@(_ZN6caffe216SparseAdamKernelIiEEvmmfffPfS1_S1_PKT_PKffS6_f)
        /*00d4*/ 	.word	0x00000000


	//----- nvinfo : EIATTR_REGCOUNT
	.align		4
.L_48:
        /*00d8*/ 	.byte	0x04, 0x2f
        /*00da*/ 	.short	(.L_50 - .L_49)
	.align		4
.L_49:
        /*00dc*/ 	.word	index@(_ZN6caffe226SparseAdamOutputGradKernelIiEEvmmfffPfS1_S1_S1_PKT_PKffS6_f)
        /*00e0*/ 	.word	0x00000018


	//----- nvinfo : EIATTR_FRAME_SIZE
	.align		4
.L_50:
        /*00e4*/ 	.byte	0x04, 0x11
        /*00e6*/ 	.short	(.L_52 - .L_51)
	.align		4
.L_51:
        /*00e8*/ 	.word	index@($__internal_11_$__cuda_sm3x_div_rn_noftz_f32_slowpath)
        /*00ec*/ 	.word	0x00000000


	//----- nvinfo : EIATTR_FRAME_SIZE
	.align		4
.L_52:
        /*00f0*/ 	.byte	0x04, 0x11
        /*00f2*/ 	.short	(.L_54 - .L_53)
	.align		4
.L_53:
        /*00f4*/ 	.word	index@($__internal_10_$__cuda_sm20_sqrt_rn_f32_slowpath)
        /*00f8*/ 	.word	0x00000000


	//----- nvinfo : EIATTR_FRAME_SIZE
	.align		4
.L_54:
        /*00fc*/ 	.byte	0x04, 0x11
        /*00fe*/ 	.short	(.L_56 - .L_55)
	.align		4
.L_55:
        /*0100*/ 	.word	index@($__internal_9_$__cuda_sm20_rem_u64)
        /*0104*/ 	.word	0x00000000


	//----- nvinfo : EIATTR_FRAME_SIZE
	.align		4
.L_56:
        /*0108*/ 	.byte	0x04, 0x11
        /*010a*/ 	.short	(.L_58 - .L_57)
	.align		4
.L_57:
        /*010c*/ 	.word	index@($__internal_8_$__cuda_sm20_div_u64)
        /*0110*/ 	.word	0x00000000


	//----- nvinfo : EIATTR_FRAME_SIZE
	.align		4
.L_58:
        /*0114*/ 	.byte	0x04, 0x11
        /*0116*/ 	.short	(.L_60 - .L_59)
	.align		4
.L_59:
        /*0118*/ 	.word	index@(_ZN6caffe226SparseAdamOutputGradKernelIiEEvmmfffPfS1_S1_S1_PKT_PKffS6_f)
        /*011c*/ 	.word	0x00000000


	//----- nvinfo : EIATTR_REGCOUNT
	.align		4
.L_60:
        /*0120*/ 	.byte	0x04, 0x2f
        /*0122*/ 	.short	(.L_62 - .L_61)
	.align		4
.L_61:
        /*0124*/ 	.word	index@(_ZN6caffe216SparseAdamKernelIlEEvmmfffPfS1_S1_PKT_PKffS6_f)
        /*0128*/ 	.word	0x00000016


	//----- nvinfo : EIATTR_FRAME_SIZE
	.align		4
.L_62:
        /*012c*/ 	.byte	0x04, 0x11
        /*012e*/ 	.short	(.L_64 - .L_63)
	.align		4
.L_63:
        /*0130*/ 	.word	index@($__internal_7_$__cuda_sm3x_div_rn_noftz_f32_slowpath)
        /*0134*/ 	.word	0x00000000


	//----- nvinfo : EIATTR_FRAME_SIZE
	.align		4
.L_64:
        /*0138*/ 	.byte	0x04, 0x11
        /*013a*/ 	.short	(.L_66 - .L_65)
	.align		4
.L_65:
        /*013c*/ 	.word	index@($__internal_6_$__cuda_sm20_sqrt_rn_f32_slowpath)
        /*0140*/ 	.word	0x00000000


	//----- nvinfo : EIATTR_FRAME_SIZE
	.align		4
.L_66:
        /*0144*/ 	.byte	0x04, 0x11
        /*0146*/ 	.short	(.L_68 - .L_67)
	.align		4
.L_67:
        /*0148*/ 	.word	index@($__internal_5_$__cuda_sm20_rem_u64)
        /*014c*/ 	.word	0x00000000


	//----- nvinfo : EIATTR_FRAME_SIZE
	.align		4
.L_68:
        /*0150*/ 	.byte	0x04, 0x11
        /*0152*/ 	.short	(.L_70 - .L_69)
	.align		4
.L_69:
        /*0154*/ 	.word	index@($__internal_4_$__cuda_sm20_div_u64)
        /*0158*/ 	.word	0x00000000


	//----- nvinfo : EIATTR_FRAME_SIZE
	.align		4
.L_70:
        /*015c*/ 	.byte	0x04, 0x11
        /*015e*/ 	.short	(.L_72 - .L_71)
	.align		4
.L_71:
        /*0160*/ 	.word	index@(_ZN6caffe216SparseAdamKernelIlEEvmmfffPfS1_S1_PKT_PKffS6_f)
        /*0164*/ 	.word	0x00000000


	//----- nvinfo : EIATTR_REGCOUNT
	.align		4
.L_72:
        /*0168*/ 	.byte	0x04, 0x2f
        /*016a*/ 	.short	(.L_74 - .L_73)
	.align		4
.L_73:
        /*016c*/ 	.word	index@(_ZN6caffe226SparseAdamOutputGradKernelIlEEvmmfffPfS1_S1_S1_PKT_PKffS6_f)
        /*0170*/ 	.word	0x00000018


	//----- nvinfo : EIATTR_FRAME_SIZE
	.align		4
.L_74:
        /*0174*/ 	.byte	0x04, 0x11
        /*0176*/ 	.short	(.L_76 - .L_75)
	.align		4
.L_75:
        /*0178*/ 	.word	index@($__internal_3_$__cuda_sm3x_div_rn_noftz_f32_slowpath)
        /*017c*/ 	.word	0x00000000


	//----- nvinfo : EIATTR_FRAME_SIZE
	.align		4
.L_76:
        /*0180*/ 	.byte	0x04, 0x11
        /*0182*/ 	.short	(.L_78 - .L_77)
	.align		4
.L_77:
        /*0184*/ 	.word	index@($__internal_2_$__cuda_sm20_sqrt_rn_f32_slowpath)
        /*0188*/ 	.word	0x00000000


	//----- nvinfo : EIATTR_FRAME_SIZE
	.align		4
.L_78:
        /*018c*/ 	.byte	0x04, 0x11
        /*018e*/ 	.short	(.L_80 - .L_79)
	.align		4
.L_79:
        /*0190*/ 	.word	index@($__internal_1_$__cuda_sm20_rem_u64)
        /*0194*/ 	.word	0x00000000


	//----- nvinfo : EIATTR_FRAME_SIZE
	.align		4
.L_80:
        /*0198*/ 	.byte	0x04, 0x11
        /*019a*/ 	.short	(.L_82 - .L_81)
	.align		4
.L_81:
        /*019c*/ 	.word	index@($__internal_0_$__cuda_sm20_div_u64)
        /*01a0*/ 	.word	0x00000000


	//----- nvinfo : EIATTR_FRAME_SIZE
	.align		4
.L_82:
        /*01a4*/ 	.byte	0x04, 0x11
        /*01a6*/ 	.short	(.L_84 - .L_83)
	.align		4
.L_83:
        /*01a8*/ 	.word	index@(_ZN6caffe226SparseAdamOutputGradKernelIlEEvmmfffPfS1_S1_S1_PKT_PKffS6_f)
        /*01ac*/ 	.word	0x00000000


	//----- nvinfo : EIATTR_MIN_STACK_SIZE
	.align		4
.L_84:
        /*01b0*/ 	.byte	0x04, 0x12
        /*01b2*/ 	.short	(.L_86 - .L_85)
	.align		4
.L_85:
        /*01b4*/ 	.word	index@(_ZN6caffe226SparseAdamOutputGradKernelIlEEvmmfffPfS1_S1_S1_PKT_PKffS6_f)
        /*01b8*/ 	.word	0x00000000


	//----- nvinfo : EIATTR_MIN_STACK_SIZE
	.align		4
.L_86:
        /*01bc*/ 	.byte	0x04, 0x12
        /*01be*/ 	.short	(.L_88 - .L_87)
	.align		4
.L_87:
        /*01c0*/ 	.word	index@(_ZN6caffe216SparseAdamKernelIlEEvmmfffPfS1_S1_PKT_PKffS6_f)
        /*01c4*/ 	.word	0x00000000


	//----- nvinfo : EIATTR_MIN_STACK_SIZE
	.align		4
.L_88:
        /*01c8*/ 	.byte	0x04, 0x12
        /*01ca*/ 	.short	(.L_90 - .L_89)
	.align		4
.L_89:
        /*01cc*/ 	.word	index@(_ZN6caffe226SparseAdamOutputGradKernelIiEEvmmfffPfS1_S1_S1_PKT_PKffS6_f)
        /*01d0*/ 	.word	0x00000000


	//----- nvinfo : EIATTR_MIN_STACK_SIZE
	.align		4
.L_90:
        /*01d4*/ 	.byte	0x04, 0x12
        /*01d6*/ 	.short	(.L_92 - .L_91)
	.align		4
.L_91:
        /*01d8*/ 	.word	index@(_ZN6caffe216SparseAdamKernelIiEEvmmfffPfS1_S1_PKT_PKffS6_f)
        /*01dc*/ 	.word	0x00000000


	//----- nvinfo : EIATTR_MIN_STACK_SIZE
	.align		4
.L_92:
        /*01e0*/ 	.byte	0x04, 0x12
        /*01e2*/ 	.short	(.L_94 - .L_93)
	.align		4
.L_93:
        /*01e4*/ 	.word	index@(_ZN6caffe221AdamComputeOutputGradEiPKfS1_S1_S1_PfS2_S2_S2_ffffS1_)
        /*01e8*/ 	.word	0x00000000


	//----- nvinfo : EIATTR_MIN_STACK_SIZE
	.align		4
.L_94:
        /*01ec*/ 	.byte	0x04, 0x12
        /*01ee*/ 	.short	(.L_96 - .L_95)
	.align		4
.L_95:
        /*01f0*/ 	.word	index@(_ZN6caffe211AdamComputeEiPKfS1_S1_S1_PfS2_S2_ffffS1_)
        /*01f4*/ 	.word	0x00000000


	//----- nvinfo : EIATTR_MIN_STACK_SIZE
	.align		4
.L_96:
        /*01f8*/ 	.byte	0x04, 0x12
        /*01fa*/ 	.short	(.L_98 - .L_97)
	.align		4
.L_97:
        /*01fc*/ 	.word	index@(_ZN6caffe210AdamUpdateEiPKfS1_S1_PfS2_S2_ffffS1_)
        /*0200*/ 	.word	0x00000000
.L_98:


//--------------------- .nv.compat                --------------------------
	.section	.nv.compat,"",@"SHT_CUDA_COMPAT_INFO"
	.align	4
        /*0000*/ 	.byte	0x02, 0x09, 0x00, 0x00, 0x02, 0x02, 0x01, 0x00, 0x02, 0x05, 0x05, 0x00, 0x03, 0x07, 0x01, 0x01
        /*0010*/ 	.byte	0x02, 0x03, 0x00, 0x00, 0x02, 0x06, 0x01, 0x00, 0x04, 0x0b, 0x08, 0x00, 0x01, 0x00, 0x00, 0x00
        /*0020*/ 	.byte	0x00, 0x00, 0x00, 0x00


//--------------------- .nv.info._ZN6caffe226SparseAdamOutputGradKernelIlEEvmmfffPfS1_S1_S1_PKT_PKffS6_f --------------------------
	.section	.nv.info._ZN6caffe226SparseAdamOutputGradKernelIlEEvmmfffPfS1_S1_S1_PKT_PKffS6_f,"",@"SHT_CUDA_INFO"
	.sectionflags	@""
	.align	4


	//----- nvinfo : EIATTR_CUDA_API_VERSION
	.align		4
        /*0000*/ 	.byte	0x04, 0x37
        /*0002*/ 	.short	(.L_100 - .L_99)
.L_99:
        /*0004*/ 	.word	0x00000082


	//----- nvinfo : EIATTR_KPARAM_INFO
	.align		4
.L_100:
        /*0008*/ 	.byte	0x04, 0x17
        /*000a*/ 	.short	(.L_102 - .L_101)
.L_101:
        /*000c*/ 	.word	0x00000000
        /*0010*/ 	.short	0x000d
        /*0012*/ 	.short	0x0060
        /*0014*/ 	.byte	0x00, 0xf0, 0x11, 0x00


	//----- nvinfo : EIATTR_KPARAM_INFO
	.align		4
.L_102:
        /*0018*/ 	.byte	0x04, 0x17
        /*001a*/ 	.short	(.L_104 - .L_103)
.L_103:
        /*001c*/ 	.word	0x00000000
        /*0020*/ 	.short	0x000c
        /*0022*/ 	.short	0x0058
        /*0024*/ 	.byte	0x00, 0xf0, 0x21, 0x00


	//----- nvinfo : EIATTR_KPARAM_INFO
	.align		4
.L_104:
        /*0028*/ 	.byte	0x04, 0x17
        /*002a*/ 	.short	(.L_106 - .L_105)
.L_105:
        /*002c*/ 	.word	0x00000000
        /*0030*/ 	.short	0x000b
        /*0032*/ 	.short	0x0050
        /*0034*/ 	.byte	0x00, 0xf0, 0x11, 0x00


	//----- nvinfo : EIATTR_KPARAM_INFO
	.align		4
.L_106:
        /*0038*/ 	.byte	0x04, 0x17
        /*003a*/ 	.short	(.L_108 - .L_107)
.L_107:
        /*003c*/ 	.word	0x00000000
        /*0040*/ 	.short	0x000a
        /*0042*/ 	.short	0x0048
        /*0044*/ 	.byte	0x00, 0xf0, 0x21, 0x00


	//----- nvinfo : EIATTR_KPARAM_INFO
	.align		4
.L_108:
        /*0048*/ 	.byte	0x04, 0x17
        /*004a*/ 	.short	(.L_110 - .L_109)
.L_109:
        /*004c*/ 	.word	0x00000000
        /*0050*/ 	.short	0x0009
        /*0052*/ 	.short	0x0040
        /*0054*/ 	.byte	0x00, 0xf0, 0x21, 0x00


	//----- nvinfo : EIATTR_KPARAM_INFO
	.align		4
.L_110:
        /*0058*/ 	.byte	0x04, 0x17
        /*005a*/ 	.short	(.L_112 - .L_111)
.L_111:
        /*005c*/ 	.word	0x00000000
        /*0060*/ 	.short	0x0008
        /*0062*/ 	.short	0x0038
        /*0064*/ 	.byte	0x00, 0xf0, 0x21, 0x00


	//----- nvinfo : EIATTR_KPARAM_INFO
	.align		4
.L_112:
        /*0068*/ 	.byte	0x04, 0x17
        /*006a*/ 	.short	(.L_114 - .L_113)
.L_113:
        /*006c*/ 	.word	0x00000000
        /*0070*/ 	.short	0x0007
        /*0072*/ 	.short	0x0030
        /*0074*/ 	.byte	0x00, 0xf0, 0x21, 0x00


	//----- nvinfo : EIATTR_KPARAM_INFO
	.align		4
.L_114:
        /*0078*/ 	.byte	0x04, 0x17
        /*007a*/ 	.short	(.L_116 - .L_115)
.L_115:
        /*007c*/ 	.word	0x00000000
        /*0080*/ 	.short	0x0006
        /*0082*/ 	.short	0x0028
        /*0084*/ 	.byte	0x00, 0xf0, 0x21, 0x00


	//----- nvinfo : EIATTR_KPARAM_INFO
	.align		4
.L_116:
        /*0088*/ 	.byte	0x04, 0x17
        /*008a*/ 	.short	(.L_118 - .L_117)
.L_117:
        /*008c*/ 	.word	0x00000000
        /*0090*/ 	.short	0x0005
        /*0092*/ 	.short	0x0020
        /*0094*/ 	.byte	0x00, 0xf0, 0x21, 0x00


	//----- nvinfo : EIATTR_KPARAM_INFO
	.align		4
.L_118:
        /*0098*/ 	.byte	0x04, 0x17
        /*009a*/ 	.short	(.L_120 - .L_119)
.L_119:
        /*009c*/ 	.word	0x00000000
        /*00a0*/ 	.short	0x0004
        /*00a2*/ 	.short	0x0018
        /*00a4*/ 	.byte	0x00, 0xf0, 0x11, 0x00


	//----- nvinfo : EIATTR_KPARAM_INFO
	.align		4
.L_120:
        /*00a8*/ 	.byte	0x04, 0x17
        /*00aa*/ 	.short	(.L_122 - .L_121)
.L_121:
        /*00ac*/ 	.word	0x00000000
        /*00b0*/ 	.short	0x0003
        /*00b2*/ 	.short	0x0014
        /*00b4*/ 	.byte	0x00, 0xf0, 0x11, 0x00


	//----- nvinfo : EIATTR_KPARAM_INFO
	.align		4
.L_122:
        /*00b8*/ 	.byte	0x04, 0x17
        /*00ba*/ 	.short	(.L_124 - .L_123)
.L_123:
        /*00bc*/ 	.word	0x00000000
        /*00c0*/ 	.short	0x0002
        /*00c2*/ 	.short	0x0010
        /*00c4*/ 	.byte	0x00, 0xf0, 0x11, 0x00


	//----- nvinfo : EIATTR_KPARAM_INFO
	.align		4
.L_124:
        /*00c8*/ 	.byte	0x04, 0x17
        /*00ca*/ 	.short	(.L_126 - .L_125)
.L_125:
        /*00cc*/ 	.word	0x00000000
        /*00d0*/ 	.short	0x0001
        /*00d2*/ 	.short	0x0008
        /*00d4*/ 	.byte	0x00, 0xf0, 0x21, 0x00


	//----- nvinfo : EIATTR_KPARAM_INFO
	.align		4
.L_126:
        /*00d8*/ 	.byte	0x04, 0x17
        /*00da*/ 	.short	(.L_128 - .L_127)
.L_127:
        /*00dc*/ 	.word	0x00000000
        /*00e0*/ 	.short	0x0000
        /*00e2*/ 	.short	0x0000
        /*00e4*/ 	.byte	0x00, 0xf0, 0x21, 0x00


	//----- nvinfo : EIATTR_SPARSE_MMA_MASK
	.align		4
.L_128:
        /*00e8*/ 	.byte	0x03, 0x50
        /*00ea*/ 	.short	0x0000


	//----- nvinfo : EIATTR_MAXREG_COUNT
	.align		4
        /*00ec*/ 	.byte	0x03, 0x1b
        /*00ee*/ 	.short	0x00ff


	//----- nvinfo : EIATTR_MERCURY_ISA_VERSION
	.align		4
        /*00f0*/ 	.byte	0x03, 0x5f
        /*00f2*/ 	.short	0x0101


	//----- nvinfo : EIATTR_VRC_CTA_INIT_COUNT
	.align		4
        /*00f4*/ 	.byte	0x02, 0x4a
	.zero		1
	.zero		1


	//----- nvinfo : EIATTR_EXIT_INSTR_OFFSETS
	.align		4
        /*00f8*/ 	.byte	0x04, 0x1c
        /*00fa*/ 	.short	(.L_130 - .L_129)


	//   ....[0]....
.L_129:
        /*00fc*/ 	.word	0x00000080


	//   ....[1]....
        /*0100*/ 	.word	0x000008d0


	//----- nvinfo : EIATTR_CRS_STACK_SIZE
	.align		4
.L_130:
        /*0104*/ 	.byte	0x04, 0x1e
        /*0106*/ 	.short	(.L_132 - .L_131)
.L_131:
        /*0108*/ 	.word	0x00000000


	//----- nvinfo : EIATTR_CBANK_PARAM_SIZE
	.align		4
.L_132:
        /*010c*/ 	.byte	0x03, 0x19
        /*010e*/ 	.short	0x0064


	//----- nvinfo : EIATTR_PARAM_CBANK
	.align		4
        /*0110*/ 	.byte	0x04, 0x0a
        /*0112*/ 	.short	(.L_134 - .L_133)
	.align		4
.L_133:
        /*0114*/ 	.word	index@(.nv.constant0._ZN6caffe226SparseAdamOutputGradKernelIlEEvmmfffPfS1_S1_S1_PKT_PKffS6_f)
        /*0118*/ 	.short	0x0380
        /*011a*/ 	.short	0x0064


	//----- nvinfo : EIATTR_SW_WAR
	.align		4
.L_134:
        /*011c*/ 	.byte	0x04, 0x36
        /*011e*/ 	.short	(.L_136 - .L_135)
.L_135:
        /*0120*/ 	.word	0x00000008
.L_136:


//--------------------- .nv.info._ZN6caffe216SparseAdamKernelIlEEvmmfffPfS1_S1_PKT_PKffS6_f --------------------------
	.section	.nv.info._ZN6caffe216SparseAdamKernelIlEEvmmfffPfS1_S1_PKT_PKffS6_f,"",@"SHT_CUDA_INFO"
	.sectionflags	@""
	.align	4


	//----- nvinfo : EIATTR_CUDA_API_VERSION
	.align		4
        /*0000*/ 	.byte	0x04, 0x37
        /*0002*/ 	.short	(.L_138 - .L_137)
.L_137:
        /*0004*/ 	.word	0x00000082


	//----- nvinfo : EIATTR_KPARAM_INFO
	.align		4
.L_138:
        /*0008*/ 	.byte	0x04, 0x17
        /*000a*/ 	.short	(.L_140 - .L_139)
.L_139:
        /*000c*/ 	.word	0x00000000
        /*0010*/ 	.short	0x000c
        /*0012*/ 	.short	0x0058
        /*0014*/ 	.byte	0x00, 0xf0, 0x11, 0x00


	//----- nvinfo : EIATTR_KPARAM_INFO
	.align		4
.L_140:
        /*0018*/ 	.byte	0x04, 0x17
        /*001a*/ 	.short	(.L_142 - .L_141)
.L_141:
        /*001c*/ 	.word	0x00000000
        /*0020*/ 	.short	0x000b
        /*0022*/ 	.short	0x0050
        /*0024*/ 	.byte	0x00, 0xf0, 0x21, 0x00


	//----- nvinfo : EIATTR_KPARAM_INFO
	.align		4
.L_142:
        /*0028*/ 	.byte	0x04, 0x17
        /*002a*/ 	.short	(.L_144 - .L_143)
.L_143:
        /*002c*/ 	.word	0x00000000
        /*0030*/ 	.short	0x000a
        /*0032*/ 	.short	0x0048
        /*0034*/ 	.byte	0x00, 0xf0, 0x11, 0x00


	//----- nvinfo : EIATTR_KPARAM_INFO
	.align		4
.L_144:
        /*0038*/ 	.byte	0x04, 0x17
        /*003a*/ 	.short	(.L_146 - .L_145)
.L_145:
        /*003c*/ 	.word	0x00000000
        /*0040*/ 	.short	0x0009
        /*0042*/ 	.short	0x0040
        /*0044*/ 	.byte	0x00, 0xf0, 0x21, 0x00


	//----- nvinfo : EIATTR_KPARAM_INFO
	.align		4
.L_146:
        /*0048*/ 	.byte	0x04, 0x17
        /*004a*/ 	.short	(.L_148 - .L_147)
.L_147:
        /*004c*/ 	.word	0x00000000
        /*0050*/ 	.short	0x0008
        /*0052*/ 	.short	0x0038
        /*0054*/ 	.byte	0x00, 0xf0, 0x21, 0x00


	//----- nvinfo : EIATTR_KPARAM_INFO
	.align		4
.L_148:
        /*0058*/ 	.byte	0x04, 0x17
        /*005a*/ 	.short	(.L_150 - .L_149)
.L_149:
        /*005c*/ 	.word	0x00000000
        /*0060*/ 	.short	0x0007
        /*0062*/ 	.short	0x0030
        /*0064*/ 	.byte	0x00, 0xf0, 0x21, 0x00


	//----- nvinfo : EIATTR_KPARAM_INFO
	.align		4
.L_150:
        /*0068*/ 	.byte	0x04, 0x17
        /*006a*/ 	.short	(.L_152 - .L_151)
.L_151:
        /*006c*/ 	.word	0x00000000
        /*0070*/ 	.short	0x0006
        /*0072*/ 	.short	0x0028
        /*0074*/ 	.byte	0x00, 0xf0, 0x21, 0x00


	//----- nvinfo : EIATTR_KPARAM_INFO
	.align		4
.L_152:
        /*0078*/ 	.byte	0x04, 0x17
        /*007a*/ 	.short	(.L_154 - .L_153)
.L_153:
        /*007c*/ 	.word	0x00000000
        /*0080*/ 	.short	0x0005
        /*0082*/ 	.short	0x0020
        /*0084*/ 	.byte	0x00, 0xf0, 0x21, 0x00


	//----- nvinfo : EIATTR_KPARAM_INFO
	.align		4
.L_154:
        /*0088*/ 	.byte	0x04, 0x17
        /*008a*/ 	.short	(.L_156 - .L_155)
.L_155:
        /*008c*/ 	.word	0x00000000
        /*0090*/ 	.short	0x0004
        /*0092*/ 	.short	0x0018
        /*0094*/ 	.byte	0x00, 0xf0, 0x11, 0x00


	//----- nvinfo : EIATTR_KPARAM_INFO
	.align		4
.L_156:
        /*0098*/ 	.byte	0x04, 0x17
        /*009a*/ 	.short	(.L_158 - .L_157)
.L_157:
        /*009c*/ 	.word	0x00000000
        /*00a0*/ 	.short	0x0003
        /*00a2*/ 	.short	0x0014
        /*00a4*/ 	.byte	0x00, 0xf0, 0x11, 0x00


	//----- nvinfo : EIATTR_KPARAM_INFO
	.align		4
.L_158:
        /*00a8*/ 	.byte	0x04, 0x17
        /*00aa*/ 	.short	(.L_160 - .L_159)
.L_159:
        /*00ac*/ 	.word	0x00000000
        /*00b0*/ 	.short	0x0002
        /*00b2*/ 	.short	0x0010
        /*00b4*/ 	.byte	0x00, 0xf0, 0x11, 0x00


	//----- nvinfo : EIATTR_KPARAM_INFO
	.align		4
.L_160:
        /*00b8*/ 	.byte	0x04, 0x17
        /*00ba*/ 	.short	(.L_162 - .L_161)
.L_161:
        /*00bc*/ 	.word	0x00000000
        /*00c0*/ 	.short	0x0001
        /*00c2*/ 	.short	0x0008
        /*00c4*/ 	.byte	0x00, 0xf0, 0x21, 0x00


	//----- nvinfo : EIATTR_KPARAM_INFO
	.align		4
.L_162:
        /*00c8*/ 	.byte	0x04, 0x17
        /*00ca*/ 	.short	(.L_164 - .L_163)
.L_163:
        /*00cc*/ 	.word	0x00000000
        /*00d0*/ 	.short	0x0000
        /*00d2*/ 	.short	0x0000
        /*00d4*/ 	.byte	0x00, 0xf0, 0x21, 0x00


	//----- nvinfo : EIATTR_SPARSE_MMA_MASK
	.align		4
.L_164:
        /*00d8*/ 	.byte	0x03, 0x50
        /*00da*/ 	.short	0x0000


	//----- nvinfo : EIATTR_MAXREG_COUNT
	.align		4
        /*00dc*/ 	.byte	0x03, 0x1b
        /*00de*/ 	.short	0x00ff


	//----- nvinfo : EIATTR_MERCURY_ISA_VERSION
	.align		4
        /*00e0*/ 	.byte	0x03, 0x5f
        /*00e2*/ 	.short	0x0101


	//----- nvinfo : EIATTR_VRC_CTA_INIT_COUNT
	.align		4
        /*00e4*/ 	.byte	0x02, 0x4a
	.zero		1
	.zero		1


	//----- nvinfo : EIATTR_EXIT_INSTR_OFFSETS
	.align		4
        /*00e8*/ 	.byte	0x04, 0x1c
        /*00ea*/ 	.short	(.L_166 - .L_165)


	//   ....[0]....
.L_165:
        /*00ec*/ 	.word	0x00000080


	//   ....[1]....
        /*00f0*/ 	.word	0x00000880


	//----- nvinfo : EIATTR_CRS_STACK_SIZE
	.align		4
.L_166:
        /*00f4*/ 	.byte	0x04, 0x1e
        /*00f6*/ 	.short	(.L_168 - .L_167)
.L_167:
        /*00f8*/ 	.word	0x00000000


	//----- nvinfo : EIATTR_CBANK_PARAM_SIZE
	.align		4
.L_168:
        /*00fc*/ 	.byte	0x03, 0x19
        /*00fe*/ 	.short	0x005c


	//----- nvinfo : EIATTR_PARAM_CBANK
	.align		4
        /*0100*/ 	.byte	0x04, 0x0a
        /*0102*/ 	.short	(.L_170 - .L_169)
	.align		4
.L_169:
        /*0104*/ 	.word	index@(.nv.constant0._ZN6caffe216SparseAdamKernelIlEEvmmfffPfS1_S1_PKT_PKffS6_f)
        /*0108*/ 	.short	0x0380
        /*010a*/ 	.short	0x005c


	//----- nvinfo : EIATTR_SW_WAR
	.align		4
.L_170:
        /*010c*/ 	.byte	0x04, 0x36
        /*010e*/ 	.short	(.L_172 - .L_171)
.L_171:
        /*0110*/ 	.word	0x00000008
.L_172:


//--------------------- .nv.info._ZN6caffe226SparseAdamOutputGradKernelIiEEvmmfffPfS1_S1_S1_PKT_PKffS6_f --------------------------
	.section	.nv.info._ZN6caffe226SparseAdamOutputGradKernelIiEEvmmfffPfS1_S1_S1_PKT_PKffS6_f,"",@"SHT_CUDA_INFO"
	.sectionflags	@""
	.align	4


	//----- nvinfo : EIATTR_CUDA_API_VERSION
	.align		4
        /*0000*/ 	.byte	0x04, 0x37
        /*0002*/ 	.short	(.L_174 - .L_173)
.L_173:
        /*0004*/ 	.word	0x00000082


	//----- nvinfo : EIATTR_KPARAM_INFO
	.align		4
.L_174:
        /*0008*/ 	.byte	0x04, 0x17
        /*000a*/ 	.short	(.L_176 - .L_175)
.L_175:
        /*000c*/ 	.word	0x00000000
        /*0010*/ 	.short	0x000d
        /*0012*/ 	.short	0x0060
        /*0014*/ 	.byte	0x00, 0xf0, 0x11, 0x00


	//----- nvinfo : EIATTR_KPARAM_INFO
	.align		4
.L_176:
        /*0018*/ 	.byte	0x04, 0x17
        /*001a*/ 	.short	(.L_178 - .L_177)
.L_177:
        /*001c*/ 	.word	0x00000000
        /*0020*/ 	.short	0x000c
        /*0022*/ 	.short	0x0058
        /*0024*/ 	.byte	0x00, 0xf0, 0x21, 0x00


	//----- nvinfo : EIATTR_KPARAM_INFO
	.align		4
.L_178:
        /*0028*/ 	.byte	0x04, 0x17
        /*002a*/ 	.short	(.L_180 - .L_179)
.L_179:
        /*002c*/ 	.word	0x00000000
        /*0030*/ 	.short	0x000b
        /*0032*/ 	.short	0x0050
        /*0034*/ 	.byte	0x00, 0xf0, 0x11, 0x00


	//----- nvinfo : EIATTR_KPARAM_INFO
	.align		4
.L_180:
        /*0038*/ 	.byte	0x04, 0x17
        /*003a*/ 	.short	(.L_182 - .L_181)
.L_181:
        /*003c*/ 	.word	0x00000000
        /*0040*/ 	.short	0x000a
        /*0042*/ 	.short	0x0048
        /*0044*/ 	.byte	0x00, 0xf0, 0x21, 0x00


	//----- nvinfo : EIATTR_KPARAM_INFO
	.align		4
.L_182:
        /*0048*/ 	.byte	0x04, 0x17
        /*004a*/ 	.short	(.L_184 - .L_183)
.L_183:
        /*004c*/ 	.word	0x00000000
        /*0050*/ 	.short	0x0009
        /*0052*/ 	.short	0x0040
        /*0054*/ 	.byte	0x00, 0xf0, 0x21, 0x00


	//----- nvinfo : EIATTR_KPARAM_INFO
	.align		4
.L_184:
        /*0058*/ 	.byte	0x04, 0x17
        /*005a*/ 	.short	(.L_186 - .L_185)
.L_185:
        /*005c*/ 	.word	0x00000000
        /*0060*/ 	.short	0x0008
        /*0062*/ 	.short	0x0038
        /*0064*/ 	.byte	0x00, 0xf0, 0x21, 0x00


	//----- nvinfo : EIATTR_KPARAM_INFO
	.align		4
.L_186:
        /*0068*/ 	.byte	0x04, 0x17
        /*006a*/ 	.short	(.L_188 - .L_187)
.L_187:
        /*006c*/ 	.word	0x00000000
        /*0070*/ 	.short	0x0007
        /*0072*/ 	.short	0x0030
        /*0074*/ 	.byte	0x00, 0xf0, 0x21, 0x00


	//----- nvinfo : EIATTR_KPARAM_INFO
	.align		4
.L_188:
        /*0078*/ 	.byte	0x04, 0x17
        /*007a*/ 	.short	(.L_190 - .L_189)
.L_189:
        /*007c*/ 	.word	0x00000000
        /*0080*/ 	.short	0x0006
        /*0082*/ 	.short	0x0028
        /*0084*/ 	.byte	0x00, 0xf0, 0x21, 0x00


	//----- nvinfo : EIATTR_KPARAM_INFO
	.align		4
.L_190:
        /*0088*/ 	.byte	0x04, 0x17
        /*008a*/ 	.short	(.L_192 - .L_191)
.L_191:
        /*008c*/ 	.word	0x00000000
        /*0090*/ 	.short	0x0005
        /*0092*/ 	.short	0x0020
        /*0094*/ 	.byte	0x00, 0xf0, 0x21, 0x00


	//----- nvinfo : EIATTR_KPARAM_INFO
	.align		4
.L_192:
        /*0098*/ 	.byte	0x04, 0x17
        /*009a*/ 	.short	(.L_194 - .L_193)
.L_193:
        /*009c*/ 	.word	0x00000000
        /*00a0*/ 	.short	0x0004
        /*00a2*/ 	.short	0x0018
        /*00a4*/ 	.byte	0x00, 0xf0, 0x11, 0x00


	//----- nvinfo : EIATTR_KPARAM_INFO
	.align		4
.L_194:
        /*00a8*/ 	.byte	0x04, 0x17
        /*00aa*/ 	.short	(.L_196 - .L_195)
.L_195:
        /*00ac*/ 	.word	0x00000000
        /*00b0*/ 	.short	0x0003
        /*00b2*/ 	.short	0x0014
        /*00b4*/ 	.byte	0x00, 0xf0, 0x11, 0x00


	//----- nvinfo : EIATTR_KPARAM_INFO
	.align		4
.L_196:
        /*00b8*/ 	.byte	0x04, 0x17
        /*00ba*/ 	.short	(.L_198 - .L_197)
.L_197:
        /*00bc*/ 	.word	0x00000000
        /*00c0*/ 	.short	0x0002
        /*00c2*/ 	.short	0x0010
        /*00c4*/ 	.byte	0x00, 0xf0, 0x11, 0x00


	//----- nvinfo : EIATTR_KPARAM_INFO
	.align		4
.L_198:
        /*00c8*/ 	.byte	0x04, 0x17
        /*00ca*/ 	.short	(.L_200 - .L_199)
.L_199:
        /*00cc*/ 	.word	0x00000000
        /*00d0*/ 	.short	0x0001
        /*00d2*/ 	.short	0x0008
        /*00d4*/ 	.byte	0x00, 0xf0, 0x21, 0x00


	//----- nvinfo : EIATTR_KPARAM_INFO
	.align		4
.L_200:
        /*00d8*/ 	.byte	0x04, 0x17
        /*00da*/ 	.short	(.L_202 - .L_201)
.L_201:
        /*00dc*/ 	.word	0x00000000
        /*00e0*/ 	.short	0x0000
        /*00e2*/ 	.short	0x0000
        /*00e4*/ 	.byte	0x00, 0xf0, 0x21, 0x00


	//----- nvinfo : EIATTR_SPARSE_MMA_MASK
	.align		4
.L_202:
        /*00e8*/ 	.byte	0x03, 0x50
        /*00ea*/ 	.short	0x0000


	//----- nvinfo : EIATTR_MAXREG_COUNT
	.align		4
        /*00ec*/ 	.byte	0x03, 0x1b
        /*00ee*/ 	.short	0x00ff


	//----- nvinfo : EIATTR_MERCURY_ISA_VERSION
	.align		4
        /*00f0*/ 	.byte	0x03, 0x5f
        /*00f2*/ 	.short	0x0101


	//----- nvinfo : EIATTR_VRC_CTA_INIT_COUNT
	.align		4
        /*00f4*/ 	.byte	0x02, 0x4a
	.zero		1
	.zero		1


	//----- nvinfo : EIATTR_EXIT_INSTR_OFFSETS
	.align		4
        /*00f8*/ 	.byte	0x04, 0x1c
        /*00fa*/ 	.short	(.L_204 - .L_203)


	//   ....[0]....
.L_203:
        /*00fc*/ 	.word	0x00000080


	//   ....[1]....
        /*0100*/ 	.word	0x000008e0


	//----- nvinfo : EIATTR_CRS_STACK_SIZE
	.align		4
.L_204:
        /*0104*/ 	.byte	0x04, 0x1e
        /*0106*/ 	.short	(.L_206 - .L_205)
.L_205:
        /*0108*/ 	.word	0x00000000


	//----- nvinfo : EIATTR_CBANK_PARAM_SIZE
	.align		4
.L_206:
        /*010c*/ 	.byte	0x03, 0x19
        /*010e*/ 	.short	0x0064


	//----- nvinfo : EIATTR_PARAM_CBANK
	.align		4
        /*0110*/ 	.byte	0x04, 0x0a
        /*0112*/ 	.short	(.L_208 - .L_207)
	.align		4
.L_207:
        /*0114*/ 	.word	index@(.nv.constant0._ZN6caffe226SparseAdamOutputGradKernelIiEEvmmfffPfS1_S1_S1_PKT_PKffS6_f)
        /*0118*/ 	.short	0x0380
        /*011a*/ 	.short	0x0064


	//----- nvinfo : EIATTR_SW_WAR
	.align		4
.L_208:
        /*011c*/ 	.byte	0x04, 0x36
        /*011e*/ 	.short	(.L_210 - .L_209)
.L_209:
        /*0120*/ 	.word	0x00000008
.L_210:


//--------------------- .nv.info._ZN6caffe216SparseAdamKernelIiEEvmmfffPfS1_S1_PKT_PKffS6_f --------------------------
	.section	.nv.info._ZN6caffe216SparseAdamKernelIiEEvmmfffPfS1_S1_PKT_PKffS6_f,"",@"SHT_CUDA_INFO"
	.sectionflags	@""
	.align	4


	//----- nvinfo : EIATTR_CUDA_API_VERSION
	.align		4
        /*0000*/ 	.byte	0x04, 0x37
        /*0002*/ 	.short	(.L_212 - .L_211)
.L_211:
        /*0004*/ 	.word	0x00000082


	//----- nvinfo : EIATTR_KPARAM_INFO
	.align		4
.L_212:
        /*0008*/ 	.byte	0x04, 0x17
        /*000a*/ 	.short	(.L_214 - .L_213)
.L_213:
        /*000c*/ 	.word	0x00000000
        /*0010*/ 	.short	0x000c
        /*0012*/ 	.short	0x0058
        /*0014*/ 	.byte	0x00, 0xf0, 0x11, 0x00


	//----- nvinfo : EIATTR_KPARAM_INFO
	.align		4
.L_214:
        /*0018*/ 	.byte	0x04, 0x17
        /*001a*/ 	.short	(.L_216 - .L_215)
.L_215:
        /*001c*/ 	.word	0x00000000
        /*0020*/ 	.short	0x000b
        /*0022*/ 	.short	0x0050
        /*0024*/ 	.byte	0x00, 0xf0, 0x21, 0x00


	//----- nvinfo : EIATTR_KPARAM_INFO
	.align		4
.L_216:
        /*0028*/ 	.byte	0x04, 0x17
        /*002a*/ 	.short	(.L_218 - .L_217)
.L_217:
        /*002c*/ 	.word	0x00000000
        /*0030*/ 	.short	0x000a
        /*0032*/ 	.short	0x0048
        /*0034*/ 	.byte	0x00, 0xf0, 0x11, 0x00


	//----- nvinfo : EIATTR_KPARAM_INFO
	.align		4
.L_218:
        /*0038*/ 	.byte	0x04, 0x17
        /*003a*/ 	.short	(.L_220 - .L_219)
.L_219:
        /*003c*/ 	.word	0x00000000
        /*0040*/ 	.short	0x0009
        /*0042*/ 	.short	0x0040
        /*0044*/ 	.byte	0x00, 0xf0, 0x21, 0x00


	//----- nvinfo : EIATTR_KPARAM_INFO
	.align		4
.L_220:
        /*0048*/ 	.byte	0x04, 0x17
        /*004a*/ 	.short	(.L_222 - .L_221)
.L_221:
        /*004c*/ 	.word	0x00000000
        /*0050*/ 	.short	0x0008
        /*0052*/ 	.short	0x0038
        /*0054*/ 	.byte	0x00, 0xf0, 0x21, 0x00


	//----- nvinfo : EIATTR_KPARAM_INFO
	.align		4
.L_222:
        /*0058*/ 	.byte	0x04, 0x17
        /*005a*/ 	.short	(.L_224 - .L_223)
.L_223:
        /*005c*/ 	.word	0x00000000
        /*0060*/ 	.short	0x0007
        /*0062*/ 	.short	0x0030
        /*0064*/ 	.byte	0x00, 0xf0, 0x21, 0x00


	//----- nvinfo : EIATTR_KPARAM_INFO
	.align		4
.L_224:
        /*0068*/ 	.byte	0x04, 0x17
        /*006a*/ 	.short	(.L_226 - .L_225)
.L_225:
        /*006c*/ 	.word	0x00000000
        /*0070*/ 	.short	0x0006
        /*0072*/ 	.short	0x0028
        /*0074*/ 	.byte	0x00, 0xf0, 0x21, 0x00


	//----- nvinfo : EIATTR_KPARAM_INFO
	.align		4
.L_226:
        /*0078*/ 	.byte	0x04, 0x17
        /*007a*/ 	.short	(.L_228 - .L_227)
.L_227:
        /*007c*/ 	.word	0x00000000
        /*0080*/ 	.short	0x0005
        /*0082*/ 	.short	0x0020
        /*0084*/ 	.byte	0x00, 0xf0, 0x21, 0x00


	//----- nvinfo : EIATTR_KPARAM_INFO
	.align		4
.L_228:
        /*0088*/ 	.byte	0x04, 0x17
        /*008a*/ 	.short	(.L_230 - .L_229)
.L_229:
        /*008c*/ 	.word	0x00000000
        /*0090*/ 	.short	0x0004
        /*0092*/ 	.short	0x0018
        /*0094*/ 	.byte	0x00, 0xf0, 0x11, 0x00


	//----- nvinfo : EIATTR_KPARAM_INFO
	.align		4
.L_230:
        /*0098*/ 	.byte	0x04, 0x17
        /*009a*/ 	.short	(.L_232 - .L_231)
.L_231:
        /*009c*/ 	.word	0x00000000
        /*00a0*/ 	.short	0x0003
        /*00a2*/ 	.short	0x0014
        /*00a4*/ 	.byte	0x00, 0xf0, 0x11, 0x00


	//----- nvinfo : EIATTR_KPARAM_INFO
	.align		4
.L_232:
        /*00a8*/ 	.byte	0x04, 0x17
        /*00aa*/ 	.short	(.L_234 - .L_233)
.L_233:
        /*00ac*/ 	.word	0x00000000
        /*00b0*/ 	.short	0x0002
        /*00b2*/ 	.short	0x0010
        /*00b4*/ 	.byte	0x00, 0xf0, 0x11, 0x00


	//----- nvinfo : EIATTR_KPARAM_INFO
	.align		4
.L_234:
        /*00b8*/ 	.byte	0x04, 0x17
        /*00ba*/ 	.short	(.L_236 - .L_235)
.L_235:
        /*00bc*/ 	.word	0x00000000
        /*00c0*/ 	.short	0x0001
        /*00c2*/ 	.short	0x0008
        /*00c4*/ 	.byte	0x00, 0xf0, 0x21, 0x00


	//----- nvinfo : EIATTR_KPARAM_INFO
	.align		4
.L_236:
        /*00c8*/ 	.byte	0x04, 0x17
        /*00ca*/ 	.short	(.L_238 - .L_237)
.L_237:
        /*00cc*/ 	.word	0x00000000
        /*00d0*/ 	.short	0x0000
        /*00d2*/ 	.short	0x0000
        /*00d4*/ 	.byte	0x00, 0xf0, 0x21, 0x00


	//----- nvinfo : EIATTR_SPARSE_MMA_MASK
	.align		4
.L_238:
        /*00d8*/ 	.byte	0x03, 0x50
        /*00da*/ 	.short	0x0000


	//----- nvinfo : EIATTR_MAXREG_COUNT
	.align		4
        /*00dc*/ 	.byte	0x03, 0x1b
        /*00de*/ 	.short	0x00ff


	//----- nvinfo : EIATTR_MERCURY_ISA_VERSION
	.align		4
        /*00e0*/ 	.byte	0x03, 0x5f
        /*00e2*/ 	.short	0x0101


	//----- nvinfo : EIATTR_VRC_CTA_INIT_COUNT
	.align		4
        /*00e4*/ 	.byte	0x02, 0x4a
	.zero		1
	.zero		1


	//----- nvinfo : EIATTR_EXIT_INSTR_OFFSETS
	.align		4
        /*00e8*/ 	.byte	0x04, 0x1c
        /*00ea*/ 	.short	(.L_240 - .L_239)


	//   ....[0]....
.L_239:
        /*00ec*/ 	.word	0x00000080


	//   ....[1]....
        /*00f0*/ 	.word	0x00000890


	//----- nvinfo : EIATTR_CRS_STACK_SIZE
	.align		4
.L_240:
        /*00f4*/ 	.byte	0x04, 0x1e
        /*00f6*/ 	.short	(.L_242 - .L_241)
.L_241:
        /*00f8*/ 	.word	0x00000000


	//----- nvinfo : EIATTR_CBANK_PARAM_SIZE
	.align		4
.L_242:
        /*00fc*/ 	.byte	0x03, 0x19
        /*00fe*/ 	.short	0x005c


	//----- nvinfo : EIATTR_PARAM_CBANK
	.align		4
        /*0100*/ 	.byte	0x04, 0x0a
        /*0102*/ 	.short	(.L_244 - .L_243)
	.align		4
.L_243:
        /*0104*/ 	.word	index@(.nv.constant0._ZN6caffe216SparseAdamKernelIiEEvmmfffPfS1_S1_PKT_PKffS6_f)
        /*0108*/ 	.short	0x0380
        /*010a*/ 	.short	0x005c


	//----- nvinfo : EIATTR_SW_WAR
	.align		4
.L_244:
        /*010c*/ 	.byte	0x04, 0x36
        /*010e*/ 	.short	(.L_246 - .L_245)
.L_245:
        /*0110*/ 	.word	0x00000008
.L_246:


//--------------------- .nv.info._ZN6caffe221AdamComputeOutputGradEiPKfS1_S1_S1_PfS2_S2_S2_ffffS1_ --------------------------
	.section	.nv.info._ZN6caffe221AdamComputeOutputGradEiPKfS1_S1_S1_PfS2_S2_S2_ffffS1_,"",@"SHT_CUDA_INFO"
	.sectionflags	@""
	.align	4


	//----- nvinfo : EIATTR_CUDA_API_VERSION
	.align		4
        /*0000*/ 	.byte	0x04, 0x37
        /*0002*/ 	.short	(.L_248 - .L_247)
.L_247:
        /*0004*/ 	.word	0x00000082


	//----- nvinfo : EIATTR_KPARAM_INFO
	.align		4
.L_248:
        /*0008*/ 	.byte	0x04, 0x17
        /*000a*/ 	.short	(.L_250 - .L_249)
.L_249:
        /*000c*/ 	.word	0x00000000
        /*0010*/ 	.short	0x000d
        /*0012*/ 	.short	0x0058
        /*0014*/ 	.byte	0x00, 0xf0, 0x21, 0x00


	//----- nvinfo : EIATTR_KPARAM_INFO
	.align		4
.L_250:
        /*0018*/ 	.byte	0x04, 0x17
        /*001a*/ 	.short	(.L_252 - .L_251)
.L_251:
        /*001c*/ 	.word	0x00000000
        /*0020*/ 	.short	0x000c
        /*0022*/ 	.short	0x0054
        /*0024*/ 	.byte	0x00, 0xf0, 0x11, 0x00


	//----- nvinfo : EIATTR_KPARAM_INFO
	.align		4
.L_252:
        /*0028*/ 	.byte	0x04, 0x17
        /*002a*/ 	.short	(.L_254 - .L_253)
.L_253:
        /*002c*/ 	.word	0x00000000
        /*0030*/ 	.short	0x000b
        /*0032*/ 	.short	0x0050
        /*0034*/ 	.byte	0x00, 0xf0, 0x11, 0x00


	//----- nvinfo : EIATTR_KPARAM_INFO
	.align		4
.L_254:
        /*0038*/ 	.byte	0x04, 0x17
        /*003a*/ 	.short	(.L_256 - .L_255)
.L_255:
        /*003c*/ 	.word	0x00000000
        /*0040*/ 	.short	0x000a
        /*0042*/ 	.short	0x004c
        /*0044*/ 	.byte	0x00, 0xf0, 0x11, 0x00


	//----- nvinfo : EIATTR_KPARAM_INFO
	.align		4
.L_256:
        /*0048*/ 	.byte	0x04, 0x17
        /*004a*/ 	.short	(.L_258 - .L_257)
.L_257:
        /*004c*/ 	.word	0x00000000
        /*0050*/ 	.short	0x0009
        /*0052*/ 	.short	0x0048
        /*0054*/ 	.byte	0x00, 0xf0, 0x11, 0x00


	//----- nvinfo : EIATTR_KPARAM_INFO
	.align		4
.L_258:
        /*0058*/ 	.byte	0x04, 0x17
        /*005a*/ 	.short	(.L_260 - .L_259)
.L_259:
        /*005c*/ 	.word	0x00000000
        /*0060*/ 	.short	0x0008
        /*0062*/ 	.short	0x0040
        /*0064*/ 	.byte	0x00, 0xf0, 0x21, 0x00


	//----- nvinfo : EIATTR_KPARAM_INFO
	.align		4
.L_260:
        /*0068*/ 	.byte	0x04, 0x17
        /*006a*/ 	.short	(.L_262 - .L_261)
.L_261:
        /*006c*/ 	.word	0x00000000
        /*0070*/ 	.short	0x0007
        /*0072*/ 	.short	0x0038
        /*0074*/ 	.byte	0x00, 0xf0, 0x21, 0x00


	//----- nvinfo : EIATTR_KPARAM_INFO
	.align		4
.L_262:
        /*0078*/ 	.byte	0x04, 0x17
        /*007a*/ 	.short	(.L_264 - .L_263)
.L_263:
        /*007c*/ 	.word	0x00000000
        /*0080*/ 	.short	0x0006
        /*0082*/ 	.short	0x0030
        /*0084*/ 	.byte	0x00, 0xf0, 0x21, 0x00


	//----- nvinfo : EIATTR_KPARAM_INFO
	.align		4
.L_264:
        /*0088*/ 	.byte	0x04, 0x17
        /*008a*/ 	.short	(.L_266 - .L_265)
.L_265:
        /*008c*/ 	.word	0x00000000
        /*0090*/ 	.short	0x0005
        /*0092*/ 	.short	0x0028
        /*0094*/ 	.byte	0x00, 0xf0, 0x21, 0x00


	//----- nvinfo : EIATTR_KPARAM_INFO
	.align		4
.L_266:
        /*0098*/ 	.byte	0x04, 0x17
        /*009a*/ 	.short	(.L_268 - .L_267)
.L_267:
        /*009c*/ 	.word	0x00000000
        /*00a0*/ 	.short	0x0004
        /*00a2*/ 	.short	0x0020
        /*00a4*/ 	.byte	0x00, 0xf0, 0x21, 0x00


	//----- nvinfo : EIATTR_KPARAM_INFO
	.align		4
.L_268:
        /*00a8*/ 	.byte	0x04, 0x17
        /*00aa*/ 	.short	(.L_270 - .L_269)
.L_269:
        /*00ac*/ 	.word	0x00000000
        /*00b0*/ 	.short	0x0003
        /*00b2*/ 	.short	0x0018
        /*00b4*/ 	.byte	0x00, 0xf0, 0x21, 0x00


	//----- nvinfo : EIATTR_KPARAM_INFO
	.align		4
.L_270:
        /*00b8*/ 	.byte	0x04, 0x17
        /*00ba*/ 	.short	(.L_272 - .L_271)
.L_271:
        /*00bc*/ 	.word	0x00000000
        /*00c0*/ 	.short	0x0002
        /*00c2*/ 	.short	0x0010
        /*00c4*/ 	.byte	0x00, 0xf0, 0x21, 0x00


	//----- nvinfo : EIATTR_KPARAM_INFO
	.align		4
.L_272:
        /*00c8*/ 	.byte	0x04, 0x17
        /*00ca*/ 	.short	(.L_274 - .L_273)
.L_273:
        /*00cc*/ 	.word	0x00000000
        /*00d0*/ 	.short	0x0001
        /*00d2*/ 	.short	0x0008
        /*00d4*/ 	.byte	0x00, 0xf0, 0x21, 0x00


	//----- nvinfo : EIATTR_KPARAM_INFO
	.align		4
.L_274:
        /*00d8*/ 	.byte	0x04, 0x17
        /*00da*/ 	.short	(.L_276 - .L_275)
.L_275:
        /*00dc*/ 	.word	0x00000000
        /*00e0*/ 	.short	0x0000
        /*00e2*/ 	.short	0x0000
        /*00e4*/ 	.byte	0x00, 0xf0, 0x11, 0x00


	//----- nvinfo : EIATTR_SPARSE_MMA_MASK
	.align		4
.L_276:
        /*00e8*/ 	.byte	0x03, 0x50
        /*00ea*/ 	.short	0x0000


	//----- nvinfo : EIATTR_MAXREG_COUNT
	.align		4
        /*00ec*/ 	.byte	0x03, 0x1b
        /*00ee*/ 	.short	0x00ff


	//----- nvinfo : EIATTR_MERCURY_ISA_VERSION
	.align		4
        /*00f0*/ 	.byte	0x03, 0x5f
        /*00f2*/ 	.short	0x0101


	//----- nvinfo : EIATTR_VRC_CTA_INIT_COUNT
	.align		4
        /*00f4*/ 	.byte	0x02, 0x4a
	.zero		1
	.zero		1


	//----- nvinfo : EIATTR_EXIT_INSTR_OFFSETS
	.align		4
        /*00f8*/ 	.byte	0x04, 0x1c
        /*00fa*/ 	.short	(.L_278 - .L_277)


	//   ....[0]....
.L_277:
        /*00fc*/ 	.word	0x00000090


	//   ....[1]....
        /*0100*/ 	.word	0x00000610


	//----- nvinfo : EIATTR_CRS_STACK_SIZE
	.align		4
.L_278:
        /*0104*/ 	.byte	0x04, 0x1e
        /*0106*/ 	.short	(.L_280 - .L_279)
.L_279:
        /*0108*/ 	.word	0x00000000


	//----- nvinfo : EIATTR_CBANK_PARAM_SIZE
	.align		4
.L_280:
        /*010c*/ 	.byte	0x03, 0x19
        /*010e*/ 	.short	0x0060


	//----- nvinfo : EIATTR_PARAM_CBANK
	.align		4
        /*0110*/ 	.byte	0x04, 0x0a
        /*0112*/ 	.short	(.L_282 - .L_281)
	.align		4
.L_281:
        /*0114*/ 	.word	index@(.nv.constant0._ZN6caffe221AdamComputeOutputGradEiPKfS1_S1_S1_PfS2_S2_S2_ffffS1_)
        /*0118*/ 	.short	0x0380
        /*011a*/ 	.short	0x0060


	//----- nvinfo : EIATTR_SW_WAR
	.align		4
.L_282:
        /*011c*/ 	.byte	0x04, 0x36
        /*011e*/ 	.short	(.L_284 - .L_283)
.L_283:
        /*0120*/ 	.word	0x00000008
.L_284:


//--------------------- .nv.info._ZN6caffe211AdamComputeEiPKfS1_S1_S1_PfS2_S2_ffffS1_ --------------------------
	.section	.nv.info._ZN6caffe211AdamComputeEiPKfS1_S1_S1_PfS2_S2_ffffS1_,"",@"SHT_CUDA_INFO"
	.sectionflags	@""
	.align	4


	//----- nvinfo : EIATTR_CUDA_API_VERSION
	.align		4
        /*0000*/ 	.byte	0x04, 0x37
        /*0002*/ 	.short	(.L_286 - .L_285)
.L_285:
        /*0004*/ 	.word	0x00000082


	//----- nvinfo : EIATTR_KPARAM_INFO
	.align		4
.L_286:
        /*0008*/ 	.byte	0x04, 0x17
        /*000a*/ 	.short	(.L_288 - .L_287)
.L_287:
        /*000c*/ 	.word	0x00000000
        /*0010*/ 	.short	0x000c
        /*0012*/ 	.short	0x0050
        /*0014*/ 	.byte	0x00, 0xf0, 0x21, 0x00


	//----- nvinfo : EIATTR_KPARAM_INFO
	.align		4
.L_288:
        /*0018*/ 	.byte	0x04, 0x17
        /*001a*/ 	.short	(.L_290 - .L_289)
.L_289:
        /*001c*/ 	.word	0x00000000
        /*0020*/ 	.short	0x000b
        /*0022*/ 	.short	0x004c
        /*0024*/ 	.byte	0x00, 0xf0, 0x11, 0x00


	//----- nvinfo : EIATTR_KPARAM_INFO
	.align		4
.L_290:
        /*0028*/ 	.byte	0x04, 0x17
        /*002a*/ 	.short	(.L_292 - .L_291)
.L_291:
        /*002c*/ 	.word	0x00000000
        /*0030*/ 	.short	0x000a
        /*0032*/ 	.short	0x0048
        /*0034*/ 	.byte	0x00, 0xf0, 0x11, 0x00


	//----- nvinfo : EIATTR_KPARAM_INFO
	.align		4
.L_292:
        /*0038*/ 	.byte	0x04, 0x17
        /*003a*/ 	.short	(.L_294 - .L_293)
.L_293:
        /*003c*/ 	.word	0x00000000
        /*0040*/ 	.short	0x0009
        /*0042*/ 	.short	0x0044
        /*0044*/ 	.byte	0x00, 0xf0, 0x11, 0x00


	//----- nvinfo : EIATTR_KPARAM_INFO
	.align		4
.L_294:
        /*0048*/ 	.byte	0x04, 0x17
        /*004a*/ 	.short	(.L_296 - .L_295)
.L_295:
        /*004c*/ 	.word	0x00000000
        /*0050*/ 	.short	0x0008
        /*0052*/ 	.short	0x0040
        /*0054*/ 	.byte	0x00, 0xf0, 0x11, 0x00


	//----- nvinfo : EIATTR_KPARAM_INFO
	.align		4
.L_296:
        /*0058*/ 	.byte	0x04, 0x17
        /*005a*/ 	.short	(.L_298 - .L_297)
.L_297:
        /*005c*/ 	.word	0x00000000
        /*0060*/ 	.short	0x0007
        /*0062*/ 	.short	0x0038
        /*0064*/ 	.byte	0x00, 0xf0, 0x21, 0x00


	//----- nvinfo : EIATTR_KPARAM_INFO
	.align		4
.L_298:
        /*0068*/ 	.byte	0x04, 0x17
        /*006a*/ 	.short	(.L_300 - .L_299)
.L_299:
        /*006c*/ 	.word	0x00000000
        /*0070*/ 	.short	0x0006
        /*0072*/ 	.short	0x0030
        /*0074*/ 	.byte	0x00, 0xf0, 0x21, 0x00


	//----- nvinfo : EIATTR_KPARAM_INFO
	.align		4
.L_300:
        /*0078*/ 	.byte	0x04, 0x17
        /*007a*/ 	.short	(.L_302 - .L_301)
.L_301:
        /*007c*/ 	.word	0x00000000
        /*0080*/ 	.short	0x0005
        /*0082*/ 	.short	0x0028
        /*0084*/ 	.byte	0x00, 0xf0, 0x21, 0x00


	//----- nvinfo : EIATTR_KPARAM_INFO
	.align		4
.L_302:
        /*0088*/ 	.byte	0x04, 0x17
        /*008a*/ 	.short	(.L_304 - .L_303)
.L_303:
        /*008c*/ 	.word	0x00000000
        /*0090*/ 	.short	0x0004
        /*0092*/ 	.short	0x0020
        /*0094*/ 	.byte	0x00, 0xf0, 0x21, 0x00


	//----- nvinfo : EIATTR_KPARAM_INFO
	.align		4
.L_304:
        /*0098*/ 	.byte	0x04, 0x17
        /*009a*/ 	.short	(.L_306 - .L_305)
.L_305:
        /*009c*/ 	.word	0x00000000
        /*00a0*/ 	.short	0x0003
        /*00a2*/ 	.short	0x0018
        /*00a4*/ 	.byte	0x00, 0xf0, 0x21, 0x00


	//----- nvinfo : EIATTR_KPARAM_INFO
	.align		4
.L_306:
        /*00a8*/ 	.byte	0x04, 0x17
        /*00aa*/ 	.short	(.L_308 - .L_307)
.L_307:
        /*00ac*/ 	.word	0x00000000
        /*00b0*/ 	.short	0x0002
        /*00b2*/ 	.short	0x0010
        /*00b4*/ 	.byte	0x00, 0xf0, 0x21, 0x00


	//----- nvinfo : EIATTR_KPARAM_INFO
	.align		4
.L_308:
        /*00b8*/ 	.byte	0x04, 0x17
        /*00ba*/ 	.short	(.L_310 - .L_309)
.L_309:
        /*00bc*/ 	.word	0x00000000
        /*00c0*/ 	.short	0x0001
        /*00c2*/ 	.short	0x0008
        /*00c4*/ 	.byte	0x00, 0xf0, 0x21, 0x00


	//----- nvinfo : EIATTR_KPARAM_INFO
	.align		4
.L_310:
        /*00c8*/ 	.byte	0x04, 0x17
        /*00ca*/ 	.short	(.L_312 - .L_311)
.L_311:
        /*00cc*/ 	.word	0x00000000
        /*00d0*/ 	.short	0x0000
        /*00d2*/ 	.short	0x0000
        /*00d4*/ 	.byte	0x00, 0xf0, 0x11, 0x00


	//----- nvinfo : EIATTR_SPARSE_MMA_MASK
	.align		4
.L_312:
        /*00d8*/ 	.byte	0x03, 0x50
        /*00da*/ 	.short	0x0000


	//----- nvinfo : EIATTR_MAXREG_COUNT
	.align		4
        /*00dc*/ 	.byte	0x03, 0x1b
        /*00de*/ 	.short	0x00ff


	//----- nvinfo : EIATTR_MERCURY_ISA_VERSION
	.align		4
        /*00e0*/ 	.byte	0x03, 0x5f
        /*00e2*/ 	.short	0x0101


	//----- nvinfo : EIATTR_VRC_CTA_INIT_COUNT
	.align		4
        /*00e4*/ 	.byte	0x02, 0x4a
	.zero		1
	.zero		1


	//----- nvinfo : EIATTR_EXIT_INSTR_OFFSETS
	.align		4
        /*00e8*/ 	.byte	0x04, 0x1c
        /*00ea*/ 	.short	(.L_314 - .L_313)


	//   ....[0]....
.L_313:
        /*00ec*/ 	.word	0x00000090


	//   ....[1]....
        /*00f0*/ 	.word	0x000005e0


	//----- nvinfo : EIATTR_CRS_STACK_SIZE
	.align		4
.L_314:
        /*00f4*/ 	.byte	0x04, 0x1e
        /*00f6*/ 	.short	(.L_316 - .L_315)
.L_315:
        /*00f8*/ 	.word	0x00000000


	//----- nvinfo : EIATTR_CBANK_PARAM_SIZE
	.align		4
.L_316:
        /*00fc*/ 	.byte	0x03, 0x19
        /*00fe*/ 	.short	0x0058


	//----- nvinfo : EIATTR_PARAM_CBANK
	.align		4
        /*0100*/ 	.byte	0x04, 0x0a
        /*0102*/ 	.short	(.L_318 - .L_317)
	.align		4
.L_317:
        /*0104*/ 	.word	index@(.nv.constant0._ZN6caffe211AdamComputeEiPKfS1_S1_S1_PfS2_S2_ffffS1_)
        /*0108*/ 	.short	0x0380
        /*010a*/ 	.short	0x0058


	//----- nvinfo : EIATTR_SW_WAR
	.align		4
.L_318:
        /*010c*/ 	.byte	0x04, 0x36
        /*010e*/ 	.short	(.L_320 - .L_319)
.L_319:
        /*0110*/ 	.word	0x00000008
.L_320:


//--------------------- .nv.info._ZN6caffe210AdamUpdateEiPKfS1_S1_PfS2_S2_ffffS1_ --------------------------
	.section	.nv.info._ZN6caffe210AdamUpdateEiPKfS1_S1_PfS2_S2_ffffS1_,"",@"SHT_CUDA_INFO"
	.sectionflags	@""
	.align	4


	//----- nvinfo : EIATTR_CUDA_API_VERSION
	.align		4
        /*0000*/ 	.byte	0x04, 0x37
        /*0002*/ 	.short	(.L_322 - .L_321)
.L_321:
        /*0004*/ 	.word	0x00000082


	//----- nvinfo : EIATTR_KPARAM_INFO
	.align		4
.L_322:
        /*0008*/ 	.byte	0x04, 0x17
        /*000a*/ 	.short	(.L_324 - .L_323)
.L_323:
        /*000c*/ 	.word	0x00000000
        /*0010*/ 	.short	0x000b
        /*0012*/ 	.short	0x0048
        /*0014*/ 	.byte	0x00, 0xf0, 0x21, 0x00


	//----- nvinfo : EIATTR_KPARAM_INFO
	.align		4
.L_324:
        /*0018*/ 	.byte	0x04, 0x17
        /*001a*/ 	.short	(.L_326 - .L_325)
.L_325:
        /*001c*/ 	.word	0x00000000
        /*0020*/ 	.short	0x000a
        /*0022*/ 	.short	0x0044
        /*0024*/ 	.byte	0x00, 0xf0, 0x11, 0x00


	//----- nvinfo : EIATTR_KPARAM_INFO
	.align		4
.L_326:
        /*0028*/ 	.byte	0x04, 0x17
        /*002a*/ 	.short	(.L_328 - .L_327)
.L_327:
        /*002c*/ 	.word	0x00000000
        /*0030*/ 	.short	0x0009
        /*0032*/ 	.short	0x0040
        /*0034*/ 	.byte	0x00, 0xf0, 0x11, 0x00


	//----- nvinfo : EIATTR_KPARAM_INFO
	.align		4
.L_328:
        /*0038*/ 	.byte	0x04, 0x17
        /*003a*/ 	.short	(.L_330 - .L_329)
.L_329:
        /*003c*/ 	.word	0x00000000
        /*0040*/ 	.short	0x0008
        /*0042*/ 	.short	0x003c
        /*0044*/ 	.byte	0x00, 0xf0, 0x11, 0x00


	//----- nvinfo : EIATTR_KPARAM_INFO
	.align		4
.L_330:
        /*0048*/ 	.byte	0x04, 0x17
        /*004a*/ 	.short	(.L_332 - .L_331)
.L_331:
        /*004c*/ 	.word	0x00000000
        /*0050*/ 	.short	0x0007
        /*0052*/ 	.short	0x0038
        /*0054*/ 	.byte	0x00, 0xf0, 0x11, 0x00


	//----- nvinfo : EIATTR_KPARAM_INFO
	.align		4
.L_332:
        /*0058*/ 	.byte	0x04, 0x17
        /*005a*/ 	.short	(.L_334 - .L_333)
.L_333:
        /*005c*/ 	.word	0x00000000
        /*0060*/ 	.short	0x0006
        /*0062*/ 	.short	0x0030
        /*0064*/ 	.byte	0x00, 0xf0, 0x21, 0x00


	//----- nvinfo : EIATTR_KPARAM_INFO
	.align		4
.L_334:
        /*0068*/ 	.byte	0x04, 0x17
        /*006a*/ 	.short	(.L_336 - .L_335)
.L_335:
        /*006c*/ 	.word	0x00000000
        /*0070*/ 	.short	0x0005
        /*0072*/ 	.short	0x0028
        /*0074*/ 	.byte	0x00, 0xf0, 0x21, 0x00


	//----- nvinfo : EIATTR_KPARAM_INFO
	.align		4
.L_336:
        /*0078*/ 	.byte	0x04, 0x17
        /*007a*/ 	.short	(.L_338 - .L_337)
.L_337:
        /*007c*/ 	.word	0x00000000
        /*0080*/ 	.short	0x0004
        /*0082*/ 	.short	0x0020
        /*0084*/ 	.byte	0x00, 0xf0, 0x21, 0x00


	//----- nvinfo : EIATTR_KPARAM_INFO
	.align		4
.L_338:
        /*0088*/ 	.byte	0x04, 0x17
        /*008a*/ 	.short	(.L_340 - .L_339)
.L_339:
        /*008c*/ 	.word	0x00000000
        /*0090*/ 	.short	0x0003
        /*0092*/ 	.short	0x0018
        /*0094*/ 	.byte	0x00, 0xf0, 0x21, 0x00


	//----- nvinfo : EIATTR_KPARAM_INFO
	.align		4
.L_340:
        /*0098*/ 	.byte	0x04, 0x17
        /*009a*/ 	.short	(.L_342 - .L_341)
.L_341:
        /*009c*/ 	.word	0x00000000
        /*00a0*/ 	.short	0x0002
        /*00a2*/ 	.short	0x0010
        /*00a4*/ 	.byte	0x00, 0xf0, 0x21, 0x00


	//----- nvinfo : EIATTR_KPARAM_INFO
	.align		4
.L_342:
        /*00a8*/ 	.byte	0x04, 0x17
        /*00aa*/ 	.short	(.L_344 - .L_343)
.L_343:
        /*00ac*/ 	.word	0x00000000
        /*00b0*/ 	.short	0x0001
        /*00b2*/ 	.short	0x0008
        /*00b4*/ 	.byte	0x00, 0xf0, 0x21, 0x00


	//----- nvinfo : EIATTR_KPARAM_INFO
	.align		4
.L_344:
        /*00b8*/ 	.byte	0x04, 0x17
        /*00ba*/ 	.short	(.L_346 - .L_345)
.L_345:
        /*00bc*/ 	.word	0x00000000
        /*00c0*/ 	.short	0x0000
        /*00c2*/ 	.short	0x0000
        /*00c4*/ 	.byte	0x00, 0xf0, 0x11, 0x00


	//----- nvinfo : EIATTR_SPARSE_MMA_MASK
	.align		4
.L_346:
        /*00c8*/ 	.byte	0x03, 0x50
        /*00ca*/ 	.short	0x0000


	//----- nvinfo : EIATTR_MAXREG_COUNT
	.align		4
        /*00cc*/ 	.byte	0x03, 0x1b
        /*00ce*/ 	.short	0x00ff


	//----- nvinfo : EIATTR_MERCURY_ISA_VERSION
	.align		4
        /*00d0*/ 	.byte	0x03, 0x5f
        /*00d2*/ 	.short	0x0101


	//----- nvinfo : EIATTR_VRC_CTA_INIT_COUNT
	.align		4
        /*00d4*/ 	.byte	0x02, 0x4a
	.zero		1
	.zero		1


	//----- nvinfo : EIATTR_EXIT_INSTR_OFFSETS
	.align		4
        /*00d8*/ 	.byte	0x04, 0x1c
        /*00da*/ 	.short	(.L_348 - .L_347)


	//   ....[0]....
.L_347:
        /*00dc*/ 	.word	0x00000090


	//   ....[1]....
        /*00e0*/ 	.word	0x00000590


	//----- nvinfo : EIATTR_CRS_STACK_SIZE
	.align		4
.L_348:
        /*00e4*/ 	.byte	0x04, 0x1e
        /*00e6*/ 	.short	(.L_350 - .L_349)
.L_349:
        /*00e8*/ 	.word	0x00000000


	//----- nvinfo : EIATTR_CBANK_PARAM_SIZE
	.align		4
.L_350:
        /*00ec*/ 	.byte	0x03, 0x19
        /*00ee*/ 	.short	0x0050


	//----- nvinfo : EIATTR_PARAM_CBANK
	.align		4
        /*00f0*/ 	.byte	0x04, 0x0a
        /*00f2*/ 	.short	(.L_352 - .L_351)
	.align		4
.L_351:
        /*00f4*/ 	.word	index@(.nv.constant0._ZN6caffe210AdamUpdateEiPKfS1_S1_PfS2_S2_ffffS1_)
        /*00f8*/ 	.short	0x0380
        /*00fa*/ 	.short	0x0050


	//----- nvinfo : EIATTR_SW_WAR
	.align		4
.L_352:
        /*00fc*/ 	.byte	0x04, 0x36
        /*00fe*/ 	.short	(.L_354 - .L_353)
.L_353:
        /*0100*/ 	.word	0x00000008
.L_354:


//--------------------- .nv.callgraph             --------------------------
	.section	.nv.callgraph,"",@"SHT_CUDA_CALLGRAPH"
	.align	4
	.sectionentsize	8
	.align		4
        /*0000*/ 	.word	0x00000000
	.align		4
        /*0004*/ 	.word	0xffffffff
	.align		4
        /*0008*/ 	.word	0x00000000
	.align		4
        /*000c*/ 	.word	0xfffffffe
	.align		4
        /*0010*/ 	.word	0x00000000
	.align		4
        /*0014*/ 	.word	0xfffffffd
	.align		4
        /*0018*/ 	.word	0x00000000
	.align		4
        /*001c*/ 	.word	0xfffffffc


//--------------------- .nv.constant4             --------------------------
	.section	.nv.constant4,"a",@progbits
	.align	8
	.align		8
.nv.constant4:
        /*0000*/ 	.dword	_ZTVSt9basic_iosIcSt11char_traitsIcEE
	.align		8
        /*0008*/ 	.dword	_ZTTSo
	.align		8
        /*0010*/ 	.dword	_ZTVSt15basic_streambufIcSt11char_traitsIcEE
	.align		8
        /*0018*/ 	.dword	_ZTVNSt7__cxx1115basic_stringbufIcSt11char_traitsIcESaIcEEE
	.align		8
        /*0020*/ 	.dword	_ZTTNSt7__cxx1119basic_ostringstreamIcSt11char_traitsIcESaIcEEE
	.align		8
        /*0028*/ 	.dword	_ZTVN10__cxxabiv119__pointer_type_infoE
	.align		8
        /*0030*/ 	.dword	_ZTVN10__cxxabiv120__function_type_infoE
	.align		8
        /*0038*/ 	.dword	_ZTVN10__cxxabiv117__class_type_infoE
	.align		8
        /*0040*/ 	.dword	_ZTVN10__cxxabiv120__si_class_type_infoE
	.align		8
        /*0048*/ 	.dword	_ZTVN3c105ErrorE
	.align		8
        /*0050*/ 	.dword	_ZTVN6caffe28OperatorINS_11CUDAContextEEE
	.align		8
        /*0058*/ 	.dword	_ZTVN6caffe26AdamOpIfNS_11CUDAContextEEE
	.align		8
        /*0060*/ 	.dword	_ZTVN6caffe212SparseAdamOpIfNS_11CUDAContextEEE


//--------------------- .text._ZN6caffe226SparseAdamOutputGradKernelIlEEvmmfffPfS1_S1_S1_PKT_PKffS6_f --------------------------
	.section	.text._ZN6caffe226SparseAdamOutputGradKernelIlEEvmmfffPfS1_S1_S1_PKT_PKffS6_f,"ax",@progbits
	.align	128
        .global         _ZN6caffe226SparseAdamOutputGradKernelIlEEvmmfffPfS1_S1_S1_PKT_PKffS6_f
        .type           _ZN6caffe226SparseAdamOutputGradKernelIlEEvmmfffPfS1_S1_S1_PKT_PKffS6_f,@function
        .size           _ZN6caffe226SparseAdamOutputGradKernelIlEEvmmfffPfS1_S1_S1_PKT_PKffS6_f,(.L_x_155 - _ZN6caffe226SparseAdamOutputGradKernelIlEEvmmfffPfS1_S1_S1_PKT_PKffS6_f)
        .other          _ZN6caffe226SparseAdamOutputGradKernelIlEEvmmfffPfS1_S1_S1_PKT_PKffS6_f,@"STO_CUDA_ENTRY STV_DEFAULT"
_ZN6caffe226SparseAdamOutputGradKernelIlEEvmmfffPfS1_S1_S1_PKT_PKffS6_f:
.text._ZN6caffe226SparseAdamOutputGradKernelIlEEvmmfffPfS1_S1_S1_PKT_PKffS6_f:
[----:B------:R-:W-:Y:S01]  /*0000*/  LDC R1, c[0x0][0x37c] ;  /* 0x0000df00ff017b82 */ /* 0x000fe20000000800 */
[----:B------:R-:W0:Y:S01]  /*0010*/  S2R R6, SR_CTAID.X ;  /* 0x0000000000067919 */ /* 0x000e220000002500 */
[----:B------:R-:W0:Y:S01]  /*0020*/  LDCU UR4, c[0x0][0x360] ;  /* 0x00006c00ff0477ac */ /* 0x000e220008000800 */
[----:B------:R-:W0:Y:S01]  /*0030*/  S2R R3, SR_TID.X ;  /* 0x0000000000037919 */ /* 0x000e220000002100 */
[----:B------:R-:W1:Y:S01]  /*0040*/  LDCU.64 UR6, c[0x0][0x380] ;  /* 0x00007000ff0677ac */ /* 0x000e620008000a00 */
[----:B0-----:R-:W-:-:S05]  /*0050*/  IMAD R6, R6, UR4, R3 ;  /* 0x0000000406067c24 */ /* 0x001fca000f8e0203 */
[----:B-1----:R-:W-:-:S04]  /*0060*/  ISETP.GE.U32.AND P0, PT, R6, UR6, PT ;  /* 0x0000000606007c0c */ /* 0x002fc8000bf06070 */
[----:B------:R-:W-:-:S13]  /*0070*/  ISETP.GE.U32.AND.EX P0, PT, RZ, UR7, PT, P0 ;  /* 0x00000007ff007c0c */ /* 0x000fda000bf06100 */
[----:B------:R-:W-:Y:S05]  /*0080*/  @P0 EXIT ;  /* 0x000000000000094d */ /* 0x000fea0003800000 */
[----:B------:R-:W0:Y:S01]  /*0090*/  LDC.64 R2, c[0x0][0x390] ;  /* 0x0000e400ff027b82 */ /* 0x000e220000000a00 */
[----:B------:R-:W1:Y:S01]  /*00a0*/  LDCU UR5, c[0x0][0x370] ;  /* 0x00006e00ff0577ac */ /* 0x000e620008000800 */
[----:B------:R-:W-:Y:S01]  /*00b0*/  BSSY.RECONVERGENT B0, `(.L_x_0) ;  /* 0x0000081000007945 */ /* 0x000fe20003800200 */
[----:B------:R-:W-:Y:S01]  /*00c0*/  IMAD.MOV.U32 R7, RZ, RZ, RZ ;  /* 0x000000ffff077224 */ /* 0x000fe200078e00ff */
[----:B------:R-:W2:Y:S01]  /*00d0*/  LDCU.64 UR6, c[0x0][0x358] ;  /* 0x00006b00ff0677ac */ /* 0x000ea20008000a00 */
[----:B------:R-:W3:Y:S01]  /*00e0*/  LDCU UR8, c[0x0][0x38c] ;  /* 0x00007180ff0877ac */ /* 0x000ee20008000800 */
[----:B------:R-:W4:Y:S01]  /*00f0*/  LDCU UR9, c[0x0][0x388] ;  /* 0x00007100ff0977ac */ /* 0x000f220008000800 */
[----:B------:R-:W0:Y:S01]  /*0100*/  LDCU UR18, c[0x0][0x3d0] ;  /* 0x00007a00ff1277ac */ /* 0x000e220008000800 */
[----:B------:R-:W0:Y:S02]  /*0110*/  LDCU UR19, c[0x0][0x398] ;  /* 0x00007300ff1377ac */ /* 0x000e240008000800 */
[----:B0-----:R-:W-:Y:S01]  /*0120*/  FADD R5, -R2, 1 ;  /* 0x3f80000002057421 */ /* 0x001fe20000000100 */
[----:B------:R-:W-:Y:S01]  /*0130*/  FADD R4, -R3, 1 ;  /* 0x3f80000003047421 */ /* 0x000fe20000000100 */
[----:B------:R-:W0:Y:S01]  /*0140*/  LDCU.64 UR26, c[0x0][0x388] ;  /* 0x00007100ff1a77ac */ /* 0x000e220008000a00 */
[----:B------:R-:W0:Y:S01]  /*0150*/  LDCU.64 UR28, c[0x0][0x390] ;  /* 0x00007200ff1c77ac */ /* 0x000e220008000a00 */
[----:B------:R-:W0:Y:S01]  /*0160*/  LDCU.64 UR30, c[0x0][0x380] ;  /* 0x00007000ff1e77ac */ /* 0x000e220008000a00 */
[----:B------:R-:W0:Y:S01]  /*0170*/  LDCU.64 UR10, c[0x0][0x3a8] ;  /* 0x00007500ff0a77ac */ /* 0x000e220008000a00 */
[----:B------:R-:W0:Y:S01]  /*0180*/  LDCU.64 UR16, c[0x0][0x3b0] ;  /* 0x00007600ff1077ac */ /* 0x000e220008000a00 */
[----:B------:R-:W0:Y:S01]  /*0190*/  LDCU.64 UR20, c[0x0][0x3b8] ;  /* 0x00007700ff1477ac */ /* 0x000e220008000a00 */
[----:B------:R-:W0:Y:S01]  /*01a0*/  LDCU.64 UR22, c[0x0][0x3a0] ;  /* 0x00007400ff1677ac */ /* 0x000e220008000a00 */
[----:B------:R-:W0:Y:S01]  /*01b0*/  LDCU.128 UR12, c[0x0][0x3c0] ;  /* 0x00007800ff0c77ac */ /* 0x000e220008000c00 */
[----:B-1234-:R-:W-:-:S12]  /*01c0*/  UIMAD UR4, UR4, UR5, URZ ;  /* 0x00000005040472a4 */ /* 0x01efd8000f8e02ff */
.L_x_9:
[----:B------:R-:W-:Y:S01]  /*01d0*/  LOP3.LUT R0, R7, UR8, RZ, 0xfc, !PT ;  /* 0x0000000807007c12 */ /* 0x000fe2000f8efcff */
[----:B------:R-:W-:Y:S03]  /*01e0*/  BSSY.RECONVERGENT B1, `(.L_x_1) ;  /* 0x0000023000017945 */ /* 0x000fe60003800200 */
[----:B------:R-:W-:-:S13]  /*01f0*/  ISETP.NE.U32.AND P0, PT, R0, RZ, PT ;  /* 0x000000ff0000720c */ /* 0x000fda0003f05070 */
[----:B-1----:R-:W-:Y:S05]  /*0200*/  @!P0 BRA `(.L_x_2) ;  /* 0x0000000000248947 */ /* 0x002fea0003800000 */
[----:B------:R-:W-:-:S07]  /*0210*/  MOV R0, 0x230 ;  /* 0x0000023000007802 */ /* 0x000fce0000000f00 */
[----:B0-----:R-:W-:Y:S05]  /*0220*/  CALL.REL.NOINC `($__internal_0_$__cuda_sm20_div_u64) ;  /* 0x0000000400ac7944 */ /* 0x001fea0003c00000 */
[----:B------:R-:W-:Y:S01]  /*0230*/  IMAD.MOV.U32 R2, RZ, RZ, R8 ;  /* 0x000000ffff027224 */ /* 0x000fe200078e0008 */
[----:B------:R-:W-:Y:S01]  /*0240*/  MOV R0, 0x270 ;  /* 0x0000027000007802 */ /* 0x000fe20000000f00 */
[----:B------:R-:W-:-:S07]  /*0250*/  IMAD.MOV.U32 R3, RZ, RZ, R9 ;  /* 0x000000ffff037224 */ /* 0x000fce00078e0009 */
[----:B------:R-:W-:Y:S05]  /*0260*/  CALL.REL.NOINC `($__internal_1_$__cuda_sm20_rem_u64) ;  /* 0x0000000800b47944 */ /* 0x000fea0003c00000 */
[----:B------:R-:W-:Y:S01]  /*0270*/  MOV R8, R10 ;  /* 0x0000000a00087202 */ /* 0x000fe20000000f00 */
[----:B------:R-:W-:Y:S01]  /*0280*/  IMAD.MOV.U32 R9, RZ, RZ, R11 ;  /* 0x000000ffff097224 */ /* 0x000fe200078e000b */
[----:B------:R-:W-:Y:S06]  /*0290*/  BRA `(.L_x_3) ;  /* 0x00000000005c7947 */ /* 0x000fec0003800000 */
.L_x_2:
[----:B------:R-:W1:Y:S08]  /*02a0*/  I2F.U32.RP R0, UR9 ;  /* 0x0000000900007d06 */ /* 0x000e700008209000 */
[----:B-1----:R-:W1:Y:S02]  /*02b0*/  MUFU.RCP R0, R0 ;  /* 0x0000000000007308 */ /* 0x002e640000001000 */
[----:B-1----:R-:W-:-:S06]  /*02c0*/  VIADD R2, R0, 0xffffffe ;  /* 0x0ffffffe00027836 */ /* 0x002fcc0000000000 */
[----:B------:R1:W2:Y:S02]  /*02d0*/  F2I.FTZ.U32.TRUNC.NTZ R3, R2 ;  /* 0x0000000200037305 */ /* 0x0002a4000021f000 */
[----:B-1----:R-:W-:Y:S02]  /*02e0*/  HFMA2 R2, -RZ, RZ, 0, 0 ;  /* 0x00000000ff027431 */ /* 0x002fe400000001ff */
[----:B--2---:R-:W-:-:S04]  /*02f0*/  IMAD.MOV R9, RZ, RZ, -R3 ;  /* 0x000000ffff097224 */ /* 0x004fc800078e0a03 */
[----:B------:R-:W-:-:S04]  /*0300*/  IMAD R9, R9, UR9, RZ ;  /* 0x0000000909097c24 */ /* 0x000fc8000f8e02ff */
[----:B------:R-:W-:-:S06]  /*0310*/  IMAD.HI.U32 R3, R3, R9, R2 ;  /* 0x0000000903037227 */ /* 0x000fcc00078e0002 */
[----:B------:R-:W-:-:S04]  /*0320*/  IMAD.HI.U32 R3, R3, R6, RZ ;  /* 0x0000000603037227 */ /* 0x000fc800078e00ff */
[----:B------:R-:W-:-:S04]  /*0330*/  IMAD.MOV R9, RZ, RZ, -R3 ;  /* 0x000000ffff097224 */ /* 0x000fc800078e0a03 */
[----:B------:R-:W-:Y:S01]  /*0340*/  IMAD R8, R9, UR9, R6 ;  /* 0x0000000909087c24 */ /* 0x000fe2000f8e0206 */
[----:B------:R-:W-:-:S04]  /*0350*/  LOP3.LUT R9, RZ, UR9, RZ, 0x33, !PT ;  /* 0x00000009ff097c12 */ /* 0x000fc8000f8e33ff */
[----:B------:R-:W-:-:S13]  /*0360*/  ISETP.GE.U32.AND P0, PT, R8, UR9, PT ;  /* 0x0000000908007c0c */ /* 0x000fda000bf06070 */
[----:B------:R-:W-:Y:S02]  /*0370*/  @P0 VIADD R8, R8, -UR9 ;  /* 0x8000000908080c36 */ /* 0x000fe40008000000 */
[----:B------:R-:W-:Y:S01]  /*0380*/  @P0 VIADD R3, R3, 0x1 ;  /* 0x0000000103030836 */ /* 0x000fe20000000000 */
[----:B------:R-:W-:Y:S02]  /*0390*/  ISETP.NE.U32.AND P0, PT, RZ, UR9, PT ;  /* 0x00000009ff007c0c */ /* 0x000fe4000bf05070 */
[----:B------:R-:W-:-:S13]  /*03a0*/  ISETP.GE.U32.AND P1, PT, R8, UR9, PT ;  /* 0x0000000908007c0c */ /* 0x000fda000bf26070 */
[----:B------:R-:W-:Y:S01]  /*03b0*/  @P1 VIADD R8, R8, -UR9 ;  /* 0x8000000908081c36 */ /* 0x000fe20008000000 */
[----:B------:R-:W-:-:S04]  /*03c0*/  @P1 IADD3 R3, PT, PT, R3, 0x1, RZ ;  /* 0x0000000103031810 */ /* 0x000fc80007ffe0ff */
[C---:B------:R-:W-:Y:S01]  /*03d0*/  SEL R2, R9.reuse, R3, !P0 ;  /* 0x0000000309027207 */ /* 0x040fe20004000000 */
[----:B------:R-:W-:Y:S01]  /*03e0*/  IMAD.MOV.U32 R3, RZ, RZ, RZ ;  /* 0x000000ffff037224 */ /* 0x000fe200078e00ff */
[----:B------:R-:W-:Y:S01]  /*03f0*/  SEL R8, R9, R8, !P0 ;  /* 0x0000000809087207 */ /* 0x000fe20004000000 */
[----:B------:R-:W-:-:S07]  /*0400*/  IMAD.MOV.U32 R9, RZ, RZ, RZ ;  /* 0x000000ffff097224 */ /* 0x000fce00078e00ff */
.L_x_3:
[----:B0-----:R-:W-:Y:S05]  /*0410*/  BSYNC.RECONVERGENT B1 ;  /* 0x0000000000017941 */ /* 0x001fea0003800200 */
.L_x_1:
[----:B------:R-:W-:-:S04]  /*0420*/  LEA R14, P0, R2, UR12, 0x3 ;  /* 0x0000000c020e7c11 */ /* 0x000fc8000f8018ff */
[----:B------:R-:W-:-:S05]  /*0430*/  LEA.HI.X R15, R2, UR13, R3, 0x3, P0 ;  /* 0x0000000d020f7c11 */ /* 0x000fca00080f1c03 */
[----:B------:R-:W2:Y:S01]  /*0440*/  LDG.E.64 R2, desc[UR6][R14.64] ;  /* 0x000000060e027981 */ /* 0x000ea2000c1e1b00 */
[----:B------:R-:W-:Y:S01]  /*0450*/  MOV R16, R8 ;  /* 0x0000000800107202 */ /* 0x000fe20000000f00 */
[----:B------:R-:W-:Y:S01]  /*0460*/  IMAD.MOV.U32 R17, RZ, RZ, R9 ;  /* 0x000000ffff117224 */ /* 0x000fe200078e0009 */
[C---:B------:R-:W-:Y:S01]  /*0470*/  SHF.L.U64.HI R9, R6.reuse, 0x2, R7 ;  /* 0x0000000206097819 */ /* 0x040fe20000010207 */
[----:B------:R-:W-:-:S05]  /*0480*/  IMAD.SHL.U32 R8, R6, 0x4, RZ ;  /* 0x0000000406087824 */ /* 0x000fca00078e00ff */
[----:B------:R-:W-:-:S04]  /*0490*/  IADD3 R12, P0, PT, R8, UR14, RZ ;  /* 0x0000000e080c7c10 */ /* 0x000fc8000ff1e0ff */
[----:B------:R-:W-:-:S05]  /*04a0*/  IADD3.X R13, PT, PT, R9, UR15, RZ, P0, !PT ;  /* 0x0000000f090d7c10 */ /* 0x000fca00087fe4ff */
[----:B------:R-:W3:Y:S01]  /*04b0*/  LDG.E R14, desc[UR6][R12.64] ;  /* 0x000000060c0e7981 */ /* 0x000ee2000c1e1900 */
[----:B--2---:R-:W-:Y:S02]  /*04c0*/  IMAD R3, R3, UR26, RZ ;  /* 0x0000001a03037c24 */ /* 0x004fe4000f8e02ff */
[----:B------:R-:W-:-:S04]  /*04d0*/  IMAD.WIDE.U32 R16, R2, UR26, R16 ;  /* 0x0000001a02107c25 */ /* 0x000fc8000f8e0010 */
[----:B------:R-:W-:Y:S02]  /*04e0*/  IMAD R3, R2, UR27, R3 ;  /* 0x0000001b02037c24 */ /* 0x000fe4000f8e0203 */
[----:B------:R-:W-:-:S03]  /*04f0*/  IMAD.SHL.U32 R10, R16, 0x4, RZ ;  /* 0x00000004100a7824 */ /* 0x000fc600078e00ff */
[----:B------:R-:W-:Y:S02]  /*0500*/  IADD3 R11, PT, PT, R17, R3, RZ ;  /* 0x00000003110b7210 */ /* 0x000fe40007ffe0ff */
[----:B------:R-:W-:Y:S02]  /*0510*/  IADD3 R2, P0, PT, R10, UR10, RZ ;  /* 0x0000000a0a027c10 */ /* 0x000fe4000ff1e0ff */
[----:B------:R-:W-:-:S04]  /*0520*/  SHF.L.U64.HI R11, R16, 0x2, R11 ;  /* 0x00000002100b7819 */ /* 0x000fc8000001020b */
[----:B------:R-:W-:-:S05]  /*0530*/  IADD3.X R3, PT, PT, R11, UR11, RZ, P0, !PT ;  /* 0x0000000b0b037c10 */ /* 0x000fca00087fe4ff */
[----:B------:R-:W2:Y:S01]  /*0540*/  LDG.E R0, desc[UR6][R2.64] ;  /* 0x0000000602007981 */ /* 0x000ea2000c1e1900 */
[----:B---3--:R-:W-:Y:S01]  /*0550*/  FMUL R15, R5, R14 ;  /* 0x0000000e050f7220 */ /* 0x008fe20000400000 */
[----:B------:R-:W-:-:S03]  /*0560*/  IADD3 R14, P0, PT, R10, UR16, RZ ;  /* 0x000000100a0e7c10 */ /* 0x000fc6000ff1e0ff */
[----:B--2---:R-:W-:Y:S01]  /*0570*/  FFMA R17, R0, UR28, R15 ;  /* 0x0000001c00117c23 */ /* 0x004fe2000800000f */
[----:B------:R-:W-:-:S04]  /*0580*/  IADD3.X R15, PT, PT, R11, UR17, RZ, P0, !PT ;  /* 0x000000110b0f7c10 */ /* 0x000fc800087fe4ff */
[----:B------:R0:W-:Y:S04]  /*0590*/  STG.E desc[UR6][R2.64], R17 ;  /* 0x0000001102007986 */ /* 0x0001e8000c101906 */
[----:B------:R-:W2:Y:S04]  /*05a0*/  LDG.E R16, desc[UR6][R12.64] ;  /* 0x000000060c107981 */ /* 0x000ea8000c1e1900 */
[----:B------:R-:W3:Y:S01]  /*05b0*/  LDG.E R0, desc[UR6][R14.64] ;  /* 0x000000060e007981 */ /* 0x000ee2000c1e1900 */
[----:B------:R-:W-:Y:S01]  /*05c0*/  BSSY.RECONVERGENT B1, `(.L_x_4) ;  /* 0x0000012000017945 */ /* 0x000fe20003800200 */
[----:B--2---:R-:W-:-:S04]  /*05d0*/  FMUL R19, R16, R16 ;  /* 0x0000001010137220 */ /* 0x004fc80000400000 */
[----:B------:R-:W-:-:S04]  /*05e0*/  FMUL R19, R4, R19 ;  /* 0x0000001304137220 */ /* 0x000fc80000400000 */
[----:B---3--:R-:W-:-:S04]  /*05f0*/  FFMA R19, R0, UR29, R19 ;  /* 0x0000001d00137c23 */ /* 0x008fc80008000013 */
[----:B------:R-:W-:Y:S01]  /*0600*/  VIADD R0, R19, 0xf3000000 ;  /* 0xf300000013007836 */ /* 0x000fe20000000000 */
[----:B------:R0:W-:Y:S01]  /*0610*/  STG.E desc[UR6][R14.64], R19 ;  /* 0x000000130e007986 */ /* 0x0001e2000c101906 */
[----:B------:R0:W1:Y:S03]  /*0620*/  MUFU.RSQ R16, R19 ;  /* 0x0000001300107308 */ /* 0x0000660000001400 */
[----:B------:R-:W-:Y:S01]  /*0630*/  ISETP.GT.U32.AND P0, PT, R0, 0x727fffff, PT ;  /* 0x727fffff0000780c */ /* 0x000fe20003f04070 */
[----:B------:R-:W-:-:S12]  /*0640*/  FMUL R0, R17, UR18 ;  /* 0x0000001211007c20 */ /* 0x000fd80008400000 */
[----:B0-----:R-:W-:Y:S05]  /*0650*/  @!P0 BRA `(.L_x_5) ;  /* 0x0000000000108947 */ /* 0x001fea0003800000 */
[----:B-1----:R-:W-:-:S07]  /*0660*/  MOV R16, 0x680 ;  /* 0x0000068000107802 */ /* 0x002fce0000000f00 */
[----:B------:R-:W-:Y:S05]  /*0670*/  CALL.REL.NOINC `($__internal_2_$__cuda_sm20_sqrt_rn_f32_slowpath) ;  /* 0x0000000800b87944 */ /* 0x000fea0003c00000 */
[----:B------:R-:W-:Y:S01]  /*0680*/  IMAD.MOV.U32 R2, RZ, RZ, R12 ;  /* 0x000000ffff027224 */ /* 0x000fe200078e000c */
[----:B------:R-:W-:Y:S06]  /*0690*/  BRA `(.L_x_6) ;  /* 0x0000000000107947 */ /* 0x000fec0003800000 */
.L_x_5:
[----:B-1----:R-:W-:Y:S01]  /*06a0*/  FMUL.FTZ R2, R19, R16 ;  /* 0x0000001013027220 */ /* 0x002fe20000410000 */
[----:B------:R-:W-:-:S03]  /*06b0*/  FMUL.FTZ R12, R16, 0.5 ;  /* 0x3f000000100c7820 */ /* 0x000fc60000410000 */
[----:B------:R-:W-:-:S04]  /*06c0*/  FFMA R3, -R2, R2, R19 ;  /* 0x0000000202037223 */ /* 0x000fc80000000113 */
[----:B------:R-:W-:-:S07]  /*06d0*/  FFMA R2, R3, R12, R2 ;  /* 0x0000000c03027223 */ /* 0x000fce0000000002 */
.L_x_6:
[----:B------:R-:W-:Y:S05]  /*06e0*/  BSYNC.RECONVERGENT B1 ;  /* 0x0000000000017941 */ /* 0x000fea0003800200 */
.L_x_4:
[----:B------:R-:W-:Y:S01]  /*06f0*/  FADD R15, R2, UR19 ;  /* 0x00000013020f7e21 */ /* 0x000fe20008000000 */
[----:B------:R-:W-:Y:S03]  /*0700*/  BSSY.RECONVERGENT B1, `(.L_x_7) ;  /* 0x000000c000017945 */ /* 0x000fe60003800200 */
[----:B------:R-:W0:Y:S08]  /*0710*/  MUFU.RCP R2, R15 ;  /* 0x0000000f00027308 */ /* 0x000e300000001000 */
[----:B------:R-:W1:Y:S01]  /*0720*/  FCHK P0, R0, R15 ;  /* 0x0000000f00007302 */ /* 0x000e620000000000 */
[----:B0-----:R-:W-:-:S04]  /*0730*/  FFMA R3, -R15, R2, 1 ;  /* 0x3f8000000f037423 */ /* 0x001fc80000000102 */
[----:B------:R-:W-:-:S04]  /*0740*/  FFMA R3, R2, R3, R2 ;  /* 0x0000000302037223 */ /* 0x000fc80000000002 */
[----:B------:R-:W-:-:S04]  /*0750*/  FFMA R2, R0, R3, RZ ;  /* 0x0000000300027223 */ /* 0x000fc800000000ff */
[----:B------:R-:W-:-:S04]  /*0760*/  FFMA R12, -R15, R2, R0 ;  /* 0x000000020f0c7223 */ /* 0x000fc80000000100 */
[----:B------:R-:W-:Y:S01]  /*0770*/  FFMA R13, R3, R12, R2 ;  /* 0x0000000c030d7223 */ /* 0x000fe20000000002 */
[----:B-1----:R-:W-:Y:S06]  /*0780*/  @!P0 BRA `(.L_x_8) ;  /* 0x00000000000c8947 */ /* 0x002fec0003800000 */
[----:B------:R-:W-:-:S07]  /*0790*/  MOV R2, 0x7b0 ;  /* 0x000007b000027802 */ /* 0x000fce0000000f00 */
[----:B------:R-:W-:Y:S05]  /*07a0*/  CALL.REL.NOINC `($__internal_3_$__cuda_sm3x_div_rn_noftz_f32_slowpath) ;  /* 0x0000000800cc7944 */ /* 0x000fea0003c00000 */
[----:B------:R-:W-:-:S07]  /*07b0*/  MOV R13, R0 ;  /* 0x00000000000d7202 */ /* 0x000fce0000000f00 */
.L_x_8:
[----:B------:R-:W-:Y:S05]  /*07c0*/  BSYNC.RECONVERGENT B1 ;  /* 0x0000000000017941 */ /* 0x000fea0003800200 */
.L_x_7:
[----:B------:R-:W0:Y:S01]  /*07d0*/  LDC.64 R2, c[0x0][0x3d8] ;  /* 0x0000f600ff027b82 */ /* 0x000e220000000a00 */
[----:B------:R-:W-:Y:S02]  /*07e0*/  IADD3 R8, P0, PT, R8, UR20, RZ ;  /* 0x0000001408087c10 */ /* 0x000fe4000ff1e0ff */
[----:B------:R-:W-:Y:S02]  /*07f0*/  IADD3 R10, P1, PT, R10, UR22, RZ ;  /* 0x000000160a0a7c10 */ /* 0x000fe4000ff3e0ff */
[----:B------:R-:W-:Y:S02]  /*0800*/  IADD3.X R9, PT, PT, R9, UR21, RZ, P0, !PT ;  /* 0x0000001509097c10 */ /* 0x000fe400087fe4ff */
[----:B------:R-:W-:-:S03]  /*0810*/  IADD3.X R11, PT, PT, R11, UR23, RZ, P1, !PT ;  /* 0x000000170b0b7c10 */ /* 0x000fc60008ffe4ff */
[----:B------:R1:W-:Y:S04]  /*0820*/  STG.E desc[UR6][R8.64], R13 ;  /* 0x0000000d08007986 */ /* 0x0003e8000c101906 */
[----:B------:R-:W2:Y:S04]  /*0830*/  LDG.E R15, desc[UR6][R10.64] ;  /* 0x000000060a0f7981 */ /* 0x000ea8000c1e1900 */
[----:B0-----:R-:W2:Y:S01]  /*0840*/  LDG.E R2, desc[UR6][R2.64] ;  /* 0x0000000602027981 */ /* 0x001ea2000c1e1900 */
[----:B------:R-:W-:-:S05]  /*0850*/  IADD3 R6, P0, PT, R6, UR4, RZ ;  /* 0x0000000406067c10 */ /* 0x000fca000ff1e0ff */
[----:B------:R-:W-:Y:S01]  /*0860*/  IMAD.X R7, RZ, RZ, R7, P0 ;  /* 0x000000ffff077224 */ /* 0x000fe200000e0607 */
[----:B------:R-:W-:-:S04]  /*0870*/  ISETP.GE.U32.AND P0, PT, R6, UR30, PT ;  /* 0x0000001e06007c0c */ /* 0x000fc8000bf06070 */
[----:B------:R-:W-:Y:S01]  /*0880*/  ISETP.GE.U32.AND.EX P0, PT, R7, UR31, PT, P0 ;  /* 0x0000001f07007c0c */ /* 0x000fe2000bf06100 */
[----:B--2---:R-:W-:-:S05]  /*0890*/  FFMA R15, R2, R13, R15 ;  /* 0x0000000d020f7223 */ /* 0x004fca000000000f */
[----:B------:R1:W-:Y:S07]  /*08a0*/  STG.E desc[UR6][R10.64], R15 ;  /* 0x0000000f0a007986 */ /* 0x0003ee000c101906 */
[----:B------:R-:W-:Y:S05]  /*08b0*/  @!P0 BRA `(.L_x_9) ;  /* 0xfffffff800448947 */ /* 0x000fea000383ffff */
[----:B------:R-:W-:Y:S05]  /*08c0*/  BSYNC.RECONVERGENT B0 ;  /* 0x0000000000007941 */ /* 0x000fea0003800200 */
.L_x_0:
[----:B------:R-:W-:Y:S05]  /*08d0*/  EXIT ;  /* 0x000000000000794d */ /* 0x000fea0003800000 */
        .weak           $__internal_0_$__cuda_sm20_div_u64
        .type           $__internal_0_$__cuda_sm20_div_u64,@function
        .size           $__internal_0_$__cuda_sm20_div_u64,($__internal_1_$__cuda_sm20_rem_u64 - $__internal_0_$__cuda_sm20_div_u64)
$__internal_0_$__cuda_sm20_div_u64:
[----:B------:R-:W0:Y:S01]  /*08e0*/  LDCU.64 UR24, c[0x0][0x388] ;  /* 0x00007100ff1877ac */ /* 0x000e220008000a00 */
[----:B------:R-:W1:Y:S01]  /*08f0*/  LDC.64 R2, c[0x0][0x388] ;  /* 0x0000e200ff027b82 */ /* 0x000e620000000a00 */
[----:B0-----:R-:W0:Y:S08]  /*0900*/  I2F.U64.RP R12, UR24 ;  /* 0x00000018000c7d12 */ /* 0x001e300008309000 */
[----:B0-----:R-:W0:Y:S02]  /*0910*/  MUFU.RCP R12, R12 ;  /* 0x0000000c000c7308 */ /* 0x001e240000001000 */
[----:B0-----:R-:W-:-:S06]  /*0920*/  VIADD R8, R12, 0x1ffffffe ;  /* 0x1ffffffe0c087836 */ /* 0x001fcc0000000000 */
[----:B------:R-:W1:Y:S02]  /*0930*/  F2I.U64.TRUNC R8, R8 ;  /* 0x0000000800087311 */ /* 0x000e64000020d800 */
[----:B-1----:R-:W-:-:S04]  /*0940*/  IMAD.WIDE.U32 R10, R8, R2, RZ ;  /* 0x00000002080a7225 */ /* 0x002fc800078e00ff */
[----:B------:R-:W-:Y:S01]  /*0950*/  IMAD R11, R8, R3, R11 ;  /* 0x00000003080b7224 */ /* 0x000fe200078e020b */
[----:B------:R-:W-:-:S03]  /*0960*/  IADD3 R13, P0, PT, RZ, -R10, RZ ;  /* 0x8000000aff0d7210 */ /* 0x000fc60007f1e0ff */
[----:B------:R-:W-:Y:S02]  /*0970*/  IMAD R11, R9, R2, R11 ;  /* 0x00000002090b7224 */ /* 0x000fe400078e020b */
[----:B------:R-:W-:-:S03]  /*0980*/  IMAD.HI.U32 R10, R8, R13, RZ ;  /* 0x0000000d080a7227 */ /* 0x000fc600078e00ff */
[----:B------:R-:W-:Y:S01]  /*0990*/  IADD3.X R15, PT, PT, RZ, ~R11, RZ, P0, !PT ;  /* 0x8000000bff0f7210 */ /* 0x000fe200007fe4ff */
[----:B------:R-:W-:-:S04]  /*09a0*/  IMAD.MOV.U32 R11, RZ, RZ, R8 ;  /* 0x000000ffff0b7224 */ /* 0x000fc800078e0008 */
[----:B------:R-:W-:-:S04]  /*09b0*/  IMAD.WIDE.U32 R10, P0, R8, R15, R10 ;  /* 0x0000000f080a7225 */ /* 0x000fc8000780000a */
[C---:B------:R-:W-:Y:S02]  /*09c0*/  IMAD R17, R9.reuse, R15, RZ ;  /* 0x0000000f09117224 */ /* 0x040fe400078e02ff */
[----:B------:R-:W-:-:S04]  /*09d0*/  IMAD.HI.U32 R10, P1, R9, R13, R10 ;  /* 0x0000000d090a7227 */ /* 0x000fc8000782000a */
[----:B------:R-:W-:Y:S01]  /*09e0*/  IMAD.HI.U32 R15, R9, R15, RZ ;  /* 0x0000000f090f7227 */ /* 0x000fe200078e00ff */
[----:B------:R-:W-:-:S03]  /*09f0*/  IADD3 R11, P2, PT, R17, R10, RZ ;  /* 0x0000000a110b7210 */ /* 0x000fc60007f5e0ff */
[----:B------:R-:W-:Y:S02]  /*0a00*/  IMAD.X R10, R15, 0x1, R9, P0 ;  /* 0x000000010f0a7824 */ /* 0x000fe400000e0609 */
[----:B------:R-:W-:-:S03]  /*0a10*/  IMAD.WIDE.U32 R8, R11, R2, RZ ;  /* 0x000000020b087225 */ /* 0x000fc600078e00ff */
[----:B------:R-:W-:Y:S01]  /*0a20*/  IADD3.X R13, PT, PT, RZ, RZ, R10, P2, P1 ;  /* 0x000000ffff0d7210 */ /* 0x000fe200017e240a */
[----:B------:R-:W-:Y:S01]  /*0a30*/  IMAD R9, R11, R3, R9 ;  /* 0x000000030b097224 */ /* 0x000fe200078e0209 */
[----:B------:R-:W-:-:S03]  /*0a40*/  IADD3 R15, P0, PT, RZ, -R8, RZ ;  /* 0x80000008ff0f7210 */ /* 0x000fc60007f1e0ff */
[----:B------:R-:W-:Y:S02]  /*0a50*/  IMAD R9, R13, R2, R9 ;  /* 0x000000020d097224 */ /* 0x000fe400078e0209 */
[----:B------:R-:W-:-:S03]  /*0a60*/  IMAD.HI.U32 R10, R11, R15, RZ ;  /* 0x0000000f0b0a7227 */ /* 0x000fc600078e00ff */
[----:B------:R-:W-:Y:S01]  /*0a70*/  IADD3.X R8, PT, PT, RZ, ~R9, RZ, P0, !PT ;  /* 0x80000009ff087210 */ /* 0x000fe200007fe4ff */
[----:B------:R-:W-:-:S04]  /*0a80*/  IMAD.MOV.U32 R9, RZ, RZ, RZ ;  /* 0x000000ffff097224 */ /* 0x000fc800078e00ff */
[----:B------:R-:W-:-:S04]  /*0a90*/  IMAD.WIDE.U32 R10, P0, R11, R8, R10 ;  /* 0x000000080b0a7225 */ /* 0x000fc8000780000a */
[C---:B------:R-:W-:Y:S02]  /*0aa0*/  IMAD R12, R13.reuse, R8, RZ ;  /* 0x000000080d0c7224 */ /* 0x040fe400078e02ff */
[----:B------:R-:W-:-:S04]  /*0ab0*/  IMAD.HI.U32 R11, P1, R13, R15, R10 ;  /* 0x0000000f0d0b7227 */ /* 0x000fc8000782000a */
[----:B------:R-:W-:Y:S01]  /*0ac0*/  IMAD.HI.U32 R8, R13, R8, RZ ;  /* 0x000000080d087227 */ /* 0x000fe200078e00ff */
[----:B------:R-:W-:-:S03]  /*0ad0*/  IADD3 R11, P2, PT, R12, R11, RZ ;  /* 0x0000000b0c0b7210 */ /* 0x000fc60007f5e0ff */
[----:B------:R-:W-:Y:S02]  /*0ae0*/  IMAD.X R13, R8, 0x1, R13, P0 ;  /* 0x00000001080d7824 */ /* 0x000fe400000e060d */
[----:B------:R-:W-:-:S03]  /*0af0*/  IMAD.HI.U32 R8, R11, R6, RZ ;  /* 0x000000060b087227 */ /* 0x000fc600078e00ff */
[----:B------:R-:W-:Y:S01]  /*0b00*/  IADD3.X R13, PT, PT, RZ, RZ, R13, P2, P1 ;  /* 0x000000ffff0d7210 */ /* 0x000fe200017e240d */
[----:B------:R-:W-:-:S04]  /*0b10*/  IMAD.WIDE.U32 R8, R11, R7, R8 ;  /* 0x000000070b087225 */ /* 0x000fc800078e0008 */
[C---:B------:R-:W-:Y:S02]  /*0b20*/  IMAD R11, R13.reuse, R7, RZ ;  /* 0x000000070d0b7224 */ /* 0x040fe400078e02ff */
[----:B------:R-:W-:-:S04]  /*0b30*/  IMAD.HI.U32 R8, P0, R13, R6, R8 ;  /* 0x000000060d087227 */ /* 0x000fc80007800008 */
[----:B------:R-:W-:Y:S01]  /*0b40*/  IMAD.HI.U32 R10, R13, R7, RZ ;  /* 0x000000070d0a7227 */ /* 0x000fe200078e00ff */
[----:B------:R-:W-:-:S04]  /*0b50*/  IADD3 R11, P1, PT, R11, R8, RZ ;  /* 0x000000080b0b7210 */ /* 0x000fc80007f3e0ff */
[----:B------:R-:W-:Y:S01]  /*0b60*/  IADD3.X R10, PT, PT, R10, RZ, RZ, P0, !PT ;  /* 0x000000ff0a0a7210 */ /* 0x000fe200007fe4ff */
[----:B------:R-:W-:-:S04]  /*0b70*/  IMAD.WIDE.U32 R8, R11, R2, RZ ;  /* 0x000000020b087225 */ /* 0x000fc800078e00ff */
[----:B------:R-:W-:Y:S01]  /*0b80*/  IMAD.X R13, RZ, RZ, R10, P1 ;  /* 0x000000ffff0d7224 */ /* 0x000fe200008e060a */
[----:B------:R-:W-:Y:S01]  /*0b90*/  IADD3 R15, P1, PT, -R8, R6, RZ ;  /* 0x00000006080f7210 */ /* 0x000fe20007f3e1ff */
[----:B------:R-:W-:-:S03]  /*0ba0*/  IMAD R9, R11, R3, R9 ;  /* 0x000000030b097224 */ /* 0x000fc600078e0209 */
[-C--:B------:R-:W-:Y:S01]  /*0bb0*/  ISETP.GE.U32.AND P0, PT, R15, R2.reuse, PT ;  /* 0x000000020f00720c */ /* 0x080fe20003f06070 */
[-C--:B------:R-:W-:Y:S01]  /*0bc0*/  IMAD R8, R13, R2.reuse, R9 ;  /* 0x000000020d087224 */ /* 0x080fe200078e0209 */
[----:B------:R-:W-:-:S03]  /*0bd0*/  IADD3 R9, P2, PT, R15, -R2, RZ ;  /* 0x800000020f097210 */ /* 0x000fc60007f5e0ff */
[----:B------:R-:W-:Y:S01]  /*0be0*/  IMAD.X R14, R7, 0x1, ~R8, P1 ;  /* 0x00000001070e7824 */ /* 0x000fe200008e0e08 */
[----:B------:R-:W-:-:S04]  /*0bf0*/  IADD3 R8, P1, PT, R11, 0x1, RZ ;  /* 0x000000010b087810 */ /* 0x000fc80007f3e0ff */
[CC--:B------:R-:W-:Y:S01]  /*0c00*/  ISETP.GE.U32.AND.EX P0, PT, R14.reuse, R3.reuse, PT, P0 ;  /* 0x000000030e00720c */ /* 0x0c0fe20003f06100 */
[----:B------:R-:W-:Y:S01]  /*0c10*/  IMAD.X R10, RZ, RZ, R13, P1 ;  /* 0x000000ffff0a7224 */ /* 0x000fe200008e060d */
[----:B------:R-:W-:Y:S02]  /*0c20*/  IADD3.X R12, PT, PT, R14, ~R3, RZ, P2, !PT ;  /* 0x800000030e0c7210 */ /* 0x000fe400017fe4ff */
[----:B------:R-:W-:Y:S02]  /*0c30*/  SEL R11, R8, R11, P0 ;  /* 0x0000000b080b7207 */ /* 0x000fe40000000000 */
[----:B------:R-:W-:Y:S02]  /*0c40*/  SEL R9, R9, R15, P0 ;  /* 0x0000000f09097207 */ /* 0x000fe40000000000 */
[----:B------:R-:W-:Y:S02]  /*0c50*/  SEL R10, R10, R13, P0 ;  /* 0x0000000d0a0a7207 */ /* 0x000fe40000000000 */
[----:B------:R-:W-:-:S02]  /*0c60*/  IADD3 R8, P2, PT, R11, 0x1, RZ ;  /* 0x000000010b087810 */ /* 0x000fc40007f5e0ff */
[----:B------:R-:W-:Y:S02]  /*0c70*/  SEL R12, R12, R14, P0 ;  /* 0x0000000e0c0c7207 */ /* 0x000fe40000000000 */
[----:B------:R-:W-:Y:S01]  /*0c80*/  ISETP.GE.U32.AND P0, PT, R9, R2, PT ;  /* 0x000000020900720c */ /* 0x000fe20003f06070 */
[----:B------:R-:W-:Y:S01]  /*0c90*/  IMAD.X R9, RZ, RZ, R10, P2 ;  /* 0x000000ffff097224 */ /* 0x000fe200010e060a */
[----:B------:R-:W-:Y:S02]  /*0ca0*/  ISETP.NE.U32.AND P1, PT, R2, RZ, PT ;  /* 0x000000ff0200720c */ /* 0x000fe40003f25070 */
[----:B------:R-:W-:Y:S02]  /*0cb0*/  ISETP.GE.U32.AND.EX P0, PT, R12, R3, PT, P0 ;  /* 0x000000030c00720c */ /* 0x000fe40003f06100 */
[----:B------:R-:W-:Y:S01]  /*0cc0*/  ISETP.NE.AND.EX P1, PT, R3, RZ, PT, P1 ;  /* 0x000000ff0300720c */ /* 0x000fe20003f25310 */
[----:B------:R-:W-:Y:S01]  /*0cd0*/  IMAD.MOV.U32 R3, RZ, RZ, 0x0 ;  /* 0x00000000ff037424 */ /* 0x000fe200078e00ff */
[----:B------:R-:W-:-:S02]  /*0ce0*/  MOV R2, R0 ;  /* 0x0000000000027202 */ /* 0x000fc40000000f00 */
[----:B------:R-:W-:Y:S02]  /*0cf0*/  SEL R8, R8, R11, P0 ;  /* 0x0000000b08087207 */ /* 0x000fe40000000000 */
[----:B------:R-:W-:Y:S02]  /*0d00*/  SEL R9, R9, R10, P0 ;  /* 0x0000000a09097207 */ /* 0x000fe40000000000 */
[----:B------:R-:W-:Y:S02]  /*0d10*/  SEL R8, R8, 0xffffffff, P1 ;  /* 0xffffffff08087807 */ /* 0x000fe40000800000 */
[----:B------:R-:W-:Y:S01]  /*0d20*/  SEL R9, R9, 0xffffffff, P1 ;  /* 0xffffffff09097807 */ /* 0x000fe20000800000 */
[----:B------:R-:W-:Y:S06]  /*0d30*/  RET.REL.NODEC R2 `(_ZN6caffe226SparseAdamOutputGradKernelIlEEvmmfffPfS1_S1_S1_PKT_PKffS6_f) ;  /* 0xfffffff002b07950 */ /* 0x000fec0003c3ffff */
        .weak           $__internal_1_$__cuda_sm20_rem_u64
        .type           $__internal_1_$__cuda_sm20_rem_u64,@function
        .size           $__internal_1_$__cuda_sm20_rem_u64,($__internal_2_$__cuda_sm20_sqrt_rn_f32_slowpath - $__internal_1_$__cuda_sm20_rem_u64)
$__internal_1_$__cuda_sm20_rem_u64:
        /* <DEDUP_REMOVED lines=42> */
[----:B------:R-:W-:Y:S02]  /*0fe0*/  IMAD.X R15, RZ, RZ, R12, P1 ;  /* 0x000000ffff0f7224 */ /* 0x000fe400008e060c */
[----:B------:R-:W-:Y:S01]  /*0ff0*/  IMAD R13, R13, R9, R11 ;  /* 0x000000090d0d7224 */ /* 0x000fe200078e020b */
[----:B------:R-:W-:-:S03]  /*1000*/  IADD3 R11, P1, PT, -R10, R6, RZ ;  /* 0x000000060a0b7210 */ /* 0x000fc60007f3e1ff */
[-C--:B------:R-:W-:Y:S01]  /*1010*/  IMAD R10, R15, R8.reuse, R13 ;  /* 0x000000080f0a7224 */ /* 0x080fe200078e020d */
[----:B------:R-:W-:-:S03]  /*1020*/  ISETP.GE.U32.AND P0, PT, R11, R8, PT ;  /* 0x000000080b00720c */ /* 0x000fc60003f06070 */
[----:B------:R-:W-:Y:S01]  /*1030*/  IMAD.X R10, R7, 0x1, ~R10, P1 ;  /* 0x00000001070a7824 */ /* 0x000fe200008e0e0a */
[----:B------:R-:W-:-:S04]  /*1040*/  IADD3 R13, P1, PT, R11, -R8, RZ ;  /* 0x800000080b0d7210 */ /* 0x000fc80007f3e0ff */
[CC--:B------:R-:W-:Y:S02]  /*1050*/  ISETP.GE.U32.AND.EX P0, PT, R10.reuse, R9.reuse, PT, P0 ;  /* 0x000000090a00720c */ /* 0x0c0fe40003f06100 */
[----:B------:R-:W-:Y:S02]  /*1060*/  IADD3.X R12, PT, PT, R10, ~R9, RZ, P1, !PT ;  /* 0x800000090a0c7210 */ /* 0x000fe40000ffe4ff */
[----:B------:R-:W-:Y:S02]  /*1070*/  SEL R13, R13, R11, P0 ;  /* 0x0000000b0d0d7207 */ /* 0x000fe40000000000 */
[----:B------:R-:W-:Y:S02]  /*1080*/  SEL R12, R12, R10, P0 ;  /* 0x0000000a0c0c7207 */ /* 0x000fe40000000000 */
[CC--:B------:R-:W-:Y:S02]  /*1090*/  IADD3 R10, P2, PT, R13.reuse, -R8.reuse, RZ ;  /* 0x800000080d0a7210 */ /* 0x0c0fe40007f5e0ff */
[----:B------:R-:W-:-:S02]  /*10a0*/  ISETP.GE.U32.AND P0, PT, R13, R8, PT ;  /* 0x000000080d00720c */ /* 0x000fc40003f06070 */
[----:B------:R-:W-:Y:S01]  /*10b0*/  ISETP.NE.U32.AND P1, PT, R8, RZ, PT ;  /* 0x000000ff0800720c */ /* 0x000fe20003f25070 */
[C---:B------:R-:W-:Y:S01]  /*10c0*/  IMAD.X R11, R12.reuse, 0x1, ~R9, P2 ;  /* 0x000000010c0b7824 */ /* 0x040fe200010e0e09 */
[----:B------:R-:W-:Y:S01]  /*10d0*/  ISETP.GE.U32.AND.EX P0, PT, R12, R9, PT, P0 ;  /* 0x000000090c00720c */ /* 0x000fe20003f06100 */
[----:B------:R-:W-:Y:S01]  /*10e0*/  IMAD.MOV.U32 R8, RZ, RZ, R0 ;  /* 0x000000ffff087224 */ /* 0x000fe200078e0000 */
[----:B------:R-:W-:Y:S01]  /*10f0*/  ISETP.NE.AND.EX P1, PT, R9, RZ, PT, P1 ;  /* 0x000000ff0900720c */ /* 0x000fe20003f25310 */
[----:B------:R-:W-:Y:S01]  /*1100*/  HFMA2 R9, -RZ, RZ, 0, 0 ;  /* 0x00000000ff097431 */ /* 0x000fe200000001ff */
[----:B------:R-:W-:Y:S02]  /*1110*/  SEL R10, R10, R13, P0 ;  /* 0x0000000d0a0a7207 */ /* 0x000fe40000000000 */
[----:B------:R-:W-:Y:S02]  /*1120*/  SEL R11, R11, R12, P0 ;  /* 0x0000000c0b0b7207 */ /* 0x000fe40000000000 */
[----:B------:R-:W-:-:S02]  /*1130*/  SEL R10, R10, 0xffffffff, P1 ;  /* 0xffffffff0a0a7807 */ /* 0x000fc40000800000 */
[----:B------:R-:W-:Y:S01]  /*1140*/  SEL R11, R11, 0xffffffff, P1 ;  /* 0xffffffff0b0b7807 */ /* 0x000fe20000800000 */
[----:B------:R-:W-:Y:S06]  /*1150*/  RET.REL.NODEC R8 `(_ZN6caffe226SparseAdamOutputGradKernelIlEEvmmfffPfS1_S1_S1_PKT_PKffS6_f) ;  /* 0xffffffec08a87950 */ /* 0x000fec0003c3ffff */
        .weak           $__internal_2_$__cuda_sm20_sqrt_rn_f32_slowpath
        .type           $__internal_2_$__cuda_sm20_sqrt_rn_f32_slowpath,@function
        .size           $__internal_2_$__cuda_sm20_sqrt_rn_f32_slowpath,($__internal_3_$__cuda_sm3x_div_rn_noftz_f32_slowpath - $__internal_2_$__cuda_sm20_sqrt_rn_f32_slowpath)
$__internal_2_$__cuda_sm20_sqrt_rn_f32_slowpath:
[----:B------:R-:W-:-:S13]  /*1160*/  LOP3.LUT P0, RZ, R19, 0x7fffffff, RZ, 0xc0, !PT ;  /* 0x7fffffff13ff7812 */ /* 0x000fda000780c0ff */
[----:B------:R-:W-:Y:S01]  /*1170*/  @!P0 IMAD.MOV.U32 R3, RZ, RZ, R19 ;  /* 0x000000ffff038224 */ /* 0x000fe200078e0013 */
[----:B------:R-:W-:Y:S06]  /*1180*/  @!P0 BRA `(.L_x_10) ;  /* 0x0000000000448947 */ /* 0x000fec0003800000 */
[----:B------:R-:W-:Y:S01]  /*1190*/  FSETP.GEU.FTZ.AND P0, PT, R19, RZ, PT ;  /* 0x000000ff1300720b */ /* 0x000fe20003f1e000 */
[----:B------:R-:W-:-:S12]  /*11a0*/  IMAD.MOV.U32 R2, RZ, RZ, R19 ;  /* 0x000000ffff027224 */ /* 0x000fd800078e0013 */
[----:B------:R-:W-:Y:S01]  /*11b0*/  @!P0 MOV R3, 0x7fffffff ;  /* 0x7fffffff00038802 */ /* 0x000fe20000000f00 */
[----:B------:R-:W-:Y:S06]  /*11c0*/  @!P0 BRA `(.L_x_10) ;  /* 0x0000000000348947 */ /* 0x000fec0003800000 */
[----:B------:R-:W-:-:S13]  /*11d0*/  FSETP.GTU.FTZ.AND P0, PT, |R2|, +INF , PT ;  /* 0x7f8000000200780b */ /* 0x000fda0003f1c200 */
[----:B------:R-:W-:Y:S01]  /*11e0*/  @P0 FADD.FTZ R3, R2, 1 ;  /* 0x3f80000002030421 */ /* 0x000fe20000010000 */
[----:B------:R-:W-:Y:S06]  /*11f0*/  @P0 BRA `(.L_x_10) ;  /* 0x0000000000280947 */ /* 0x000fec0003800000 */
[----:B------:R-:W-:-:S13]  /*1200*/  FSETP.NEU.FTZ.AND P0, PT, |R2|, +INF , PT ;  /* 0x7f8000000200780b */ /* 0x000fda0003f1d200 */
[----:B------:R-:W-:-:S04]  /*1210*/  @P0 FFMA R12, R2, 1.84467440737095516160e+19, RZ ;  /* 0x5f800000020c0823 */ /* 0x000fc800000000ff */
[----:B------:R-:W0:Y:S02]  /*1220*/  @P0 MUFU.RSQ R3, R12 ;  /* 0x0000000c00030308 */ /* 0x000e240000001400 */
[----:B0-----:R-:W-:Y:S01]  /*1230*/  @P0 FMUL.FTZ R13, R12, R3 ;  /* 0x000000030c0d0220 */ /* 0x001fe20000410000 */
[----:B------:R-:W-:Y:S01]  /*1240*/  @P0 FMUL.FTZ R15, R3, 0.5 ;  /* 0x3f000000030f0820 */ /* 0x000fe20000410000 */
[----:B------:R-:W-:Y:S02]  /*1250*/  @!P0 IMAD.MOV.U32 R3, RZ, RZ, R2 ;  /* 0x000000ffff038224 */ /* 0x000fe400078e0002 */
[----:B------:R-:W-:-:S04]  /*1260*/  @P0 FADD.FTZ R14, -R13, -RZ ;  /* 0x800000ff0d0e0221 */ /* 0x000fc80000010100 */
[----:B------:R-:W-:-:S04]  /*1270*/  @P0 FFMA R14, R13, R14, R12 ;  /* 0x0000000e0d0e0223 */ /* 0x000fc8000000000c */
[----:B------:R-:W-:-:S04]  /*1280*/  @P0 FFMA R14, R14, R15, R13 ;  /* 0x0000000f0e0e0223 */ /* 0x000fc8000000000d */
[----:B------:R-:W-:-:S07]  /*1290*/  @P0 FMUL.FTZ R3, R14, 2.3283064365386962891e-10 ;  /* 0x2f8000000e030820 */ /* 0x000fce0000410000 */
.L_x_10:
[----:B------:R-:W-:Y:S01]  /*12a0*/  IMAD.MOV.U32 R12, RZ, RZ, R3 ;  /* 0x000000ffff0c7224 */ /* 0x000fe200078e0003 */
[----:B------:R-:W-:Y:S01]  /*12b0*/  MOV R2, R16 ;  /* 0x0000001000027202 */ /* 0x000fe20000000f00 */
[----:B------:R-:W-:-:S04]  /*12c0*/  IMAD.MOV.U32 R3, RZ, RZ, 0x0 ;  /* 0x00000000ff037424 */ /* 0x000fc800078e00ff */
[----:B------:R-:W-:Y:S05]  /*12d0*/  RET.REL.NODEC R2 `(_ZN6caffe226SparseAdamOutputGradKernelIlEEvmmfffPfS1_S1_S1_PKT_PKffS6_f) ;  /* 0xffffffec02487950 */ /* 0x000fea0003c3ffff */
        .weak           $__internal_3_$__cuda_sm3x_div_rn_noftz_f32_slowpath
        .type           $__internal_3_$__cuda_sm3x_div_rn_noftz_f32_slowpath,@function
        .size           $__internal_3_$__cuda_sm3x_div_rn_noftz_f32_slowpath,(.L_x_155 - $__internal_3_$__cuda_sm3x_div_rn_noftz_f32_slowpath)
$__internal_3_$__cuda_sm3x_div_rn_noftz_f32_slowpath:
[----:B------:R-:W-:Y:S01]  /*12e0*/  SHF.R.U32.HI R13, RZ, 0x17, R15 ;  /* 0x00000017ff0d7819 */ /* 0x000fe2000001160f */
[----:B------:R-:W-:Y:S01]  /*12f0*/  BSSY.RECONVERGENT B2, `(.L_x_11) ;  /* 0x0000064000027945 */ /* 0x000fe20003800200 */
[--C-:B------:R-:W-:Y:S01]  /*1300*/  SHF.R.U32.HI R3, RZ, 0x17, R0.reuse ;  /* 0x00000017ff037819 */ /* 0x100fe20000011600 */
[----:B------:R-:W-:Y:S01]  /*1310*/  IMAD.MOV.U32 R14, RZ, RZ, R0 ;  /* 0x000000ffff0e7224 */ /* 0x000fe200078e0000 */
[----:B------:R-:W-:Y:S02]  /*1320*/  LOP3.LUT R13, R13, 0xff, RZ, 0xc0, !PT ;  /* 0x000000ff0d0d7812 */ /* 0x000fe400078ec0ff */
[----:B------:R-:W-:-:S03]  /*1330*/  LOP3.LUT R18, R3, 0xff, RZ, 0xc0, !PT ;  /* 0x000000ff03127812 */ /* 0x000fc600078ec0ff */
[----:B------:R-:W-:Y:S01]  /*1340*/  VIADD R17, R13, 0xffffffff ;  /* 0xffffffff0d117836 */ /* 0x000fe20000000000 */
[----:B------:R-:W-:-:S04]  /*1350*/  IADD3 R16, PT, PT, R18, -0x1, RZ ;  /* 0xffffffff12107810 */ /* 0x000fc80007ffe0ff */
[----:B------:R-:W-:-:S04]  /*1360*/  ISETP.GT.U32.AND P0, PT, R17, 0xfd, PT ;  /* 0x000000fd1100780c */ /* 0x000fc80003f04070 */
[----:B------:R-:W-:-:S13]  /*1370*/  ISETP.GT.U32.OR P0, PT, R16, 0xfd, P0 ;  /* 0x000000fd1000780c */ /* 0x000fda0000704470 */
[----:B------:R-:W-:Y:S01]  /*1380*/  @!P0 IMAD.MOV.U32 R12, RZ, RZ, RZ ;  /* 0x000000ffff0c8224 */ /* 0x000fe200078e00ff */
[----:B------:R-:W-:Y:S06]  /*1390*/  @!P0 BRA `(.L_x_12) ;  /* 0x0000000000608947 */ /* 0x000fec0003800000 */
[----:B------:R-:W-:Y:S02]  /*13a0*/  FSETP.GTU.FTZ.AND P0, PT, |R0|, +INF , PT ;  /* 0x7f8000000000780b */ /* 0x000fe40003f1c200 */
[----:B------:R-:W-:Y:S02]  /*13b0*/  FSETP.GTU.FTZ.AND P1, PT, |R15|, +INF , PT ;  /* 0x7f8000000f00780b */ /* 0x000fe40003f3c200 */
[----:B------:R-:W-:Y:S02]  /*13c0*/  MOV R3, R15 ;  /* 0x0000000f00037202 */ /* 0x000fe40000000f00 */
[----:B------:R-:W-:-:S13]  /*13d0*/  PLOP3.LUT P0, PT, P0, P1, PT, 0xf8, 0x8f ;  /* 0x00000000008f781c */ /* 0x000fda0000703f70 */
[----:B------:R-:W-:Y:S05]  /*13e0*/  @P0 BRA `(.L_x_13) ;  /* 0x00000004004c0947 */ /* 0x000fea0003800000 */
[----:B------:R-:W-:-:S13]  /*13f0*/  LOP3.LUT P0, RZ, R15, 0x7fffffff, R14, 0xc8, !PT ;  /* 0x7fffffff0fff7812 */ /* 0x000fda000780c80e */
[----:B------:R-:W-:Y:S05]  /*1400*/  @!P0 BRA `(.L_x_14) ;  /* 0x00000004003c8947 */ /* 0x000fea0003800000 */
[C---:B------:R-:W-:Y:S02]  /*1410*/  FSETP.NEU.FTZ.AND P2, PT, |R0|.reuse, +INF , PT ;  /* 0x7f8000000000780b */ /* 0x040fe40003f5d200 */
[----:B------:R-:W-:Y:S02]  /*1420*/  FSETP.NEU.FTZ.AND P1, PT, |R3|, +INF , PT ;  /* 0x7f8000000300780b */ /* 0x000fe40003f3d200 */
[----:B------:R-:W-:-:S11]  /*1430*/  FSETP.NEU.FTZ.AND P0, PT, |R0|, +INF , PT ;  /* 0x7f8000000000780b */ /* 0x000fd60003f1d200 */
[----:B------:R-:W-:Y:S05]  /*1440*/  @!P1 BRA !P2, `(.L_x_14) ;  /* 0x00000004002c9947 */ /* 0x000fea0005000000 */
[----:B------:R-:W-:-:S04]  /*1450*/  LOP3.LUT P2, RZ, R14, 0x7fffffff, RZ, 0xc0, !PT ;  /* 0x7fffffff0eff7812 */ /* 0x000fc8000784c0ff */
[----:B------:R-:W-:-:S13]  /*1460*/  PLOP3.LUT P1, PT, P1, P2, PT, 0x2f, 0xf2 ;  /* 0x0000000000f2781c */ /* 0x000fda0000f24577 */
[----:B------:R-:W-:Y:S05]  /*1470*/  @P1 BRA `(.L_x_15) ;  /* 0x0000000400181947 */ /* 0x000fea0003800000 */
[----:B------:R-:W-:-:S04]  /*1480*/  LOP3.LUT P1, RZ, R15, 0x7fffffff, RZ, 0xc0, !PT ;  /* 0x7fffffff0fff7812 */ /* 0x000fc8000782c0ff */
[----:B------:R-:W-:-:S13]  /*1490*/  PLOP3.LUT P0, PT, P0, P1, PT, 0x2f, 0xf2 ;  /* 0x0000000000f2781c */ /* 0x000fda0000702577 */
[----:B------:R-:W-:Y:S05]  /*14a0*/  @P0 BRA `(.L_x_16) ;  /* 0x0000000400000947 */ /* 0x000fea0003800000 */
[----:B------:R-:W-:Y:S02]  /*14b0*/  ISETP.GE.AND P0, PT, R16, RZ, PT ;  /* 0x000000ff1000720c */ /* 0x000fe40003f06270 */
[----:B------:R-:W-:-:S11]  /*14c0*/  ISETP.GE.AND P1, PT, R17, RZ, PT ;  /* 0x000000ff1100720c */ /* 0x000fd60003f26270 */
[----:B------:R-:W-:Y:S02]  /*14d0*/  @P0 IMAD.MOV.U32 R12, RZ, RZ, RZ ;  /* 0x000000ffff0c0224 */ /* 0x000fe400078e00ff */
[----:B------:R-:W-:Y:S01]  /*14e0*/  @!P0 FFMA R14, R0, 1.84467440737095516160e+19, RZ ;  /* 0x5f800000000e8823 */ /* 0x000fe200000000ff */
[----:B------:R-:W-:Y:S02]  /*14f0*/  @!P0 IMAD.MOV.U32 R12, RZ, RZ, -0x40 ;  /* 0xffffffc0ff0c8424 */ /* 0x000fe400078e00ff */
[----:B------:R-:W-:-:S03]  /*1500*/  @!P1 FFMA R15, R3, 1.84467440737095516160e+19, RZ ;  /* 0x5f800000030f9823 */ /* 0x000fc600000000ff */
[----:B------:R-:W-:-:S07]  /*1510*/  @!P1 IADD3 R12, PT, PT, R12, 0x40, RZ ;  /* 0x000000400c0c9810 */ /* 0x000fce0007ffe0ff */
.L_x_12:
[----:B------:R-:W-:Y:S01]  /*1520*/  LEA R0, R13, 0xc0800000, 0x17 ;  /* 0xc08000000d007811 */ /* 0x000fe200078eb8ff */
[----:B------:R-:W-:Y:S01]  /*1530*/  VIADD R3, R18, 0xffffff81 ;  /* 0xffffff8112037836 */ /* 0x000fe20000000000 */
[----:B------:R-:W-:Y:S03]  /*1540*/  BSSY.RECONVERGENT B3, `(.L_x_17) ;  /* 0x0000035000037945 */ /* 0x000fe60003800200 */
[----:B------:R-:W-:Y:S01]  /*1550*/  IMAD.IADD R15, R15, 0x1, -R0 ;  /* 0x000000010f0f7824 */ /* 0x000fe200078e0a00 */
[C---:B------:R-:W-:Y:S01]  /*1560*/  IADD3 R13, PT, PT, R3.reuse, 0x7f, -R13 ;  /* 0x0000007f030d7810 */ /* 0x040fe20007ffe80d */
[----:B------:R-:W-:Y:S02]  /*1570*/  IMAD R0, R3, -0x800000, R14 ;  /* 0xff80000003007824 */ /* 0x000fe400078e020e */
[----:B------:R-:W0:Y:S01]  /*1580*/  MUFU.RCP R16, R15 ;  /* 0x0000000f00107308 */ /* 0x000e220000001000 */
[----:B------:R-:W-:Y:S01]  /*1590*/  FADD.FTZ R17, -R15, -RZ ;  /* 0x800000ff0f117221 */ /* 0x000fe20000010100 */
[----:B------:R-:W-:-:S03]  /*15a0*/  IADD3 R13, PT, PT, R13, R12, RZ ;  /* 0x0000000c0d0d7210 */ /* 0x000fc60007ffe0ff */
[----:B0-----:R-:W-:-:S04]  /*15b0*/  FFMA R19, R16, R17, 1 ;  /* 0x3f80000010137423 */ /* 0x001fc80000000011 */
[----:B------:R-:W-:-:S04]  /*15c0*/  FFMA R21, R16, R19, R16 ;  /* 0x0000001310157223 */ /* 0x000fc80000000010 */
[----:B------:R-:W-:-:S04]  /*15d0*/  FFMA R14, R0, R21, RZ ;  /* 0x00000015000e7223 */ /* 0x000fc800000000ff */
[----:B------:R-:W-:-:S04]  /*15e0*/  FFMA R19, R17, R14, R0 ;  /* 0x0000000e11137223 */ /* 0x000fc80000000000 */
[----:B------:R-:W-:-:S04]  /*15f0*/  FFMA R14, R21, R19, R14 ;  /* 0x00000013150e7223 */ /* 0x000fc8000000000e */
[----:B------:R-:W-:-:S04]  /*1600*/  FFMA R17, R17, R14, R0 ;  /* 0x0000000e11117223 */ /* 0x000fc80000000000 */
[----:B------:R-:W-:-:S05]  /*1610*/  FFMA R0, R21, R17, R14 ;  /* 0x0000001115007223 */ /* 0x000fca000000000e */
[----:B------:R-:W-:-:S04]  /*1620*/  SHF.R.U32.HI R3, RZ, 0x17, R0 ;  /* 0x00000017ff037819 */ /* 0x000fc80000011600 */
[----:B------:R-:W-:-:S05]  /*1630*/  LOP3.LUT R3, R3, 0xff, RZ, 0xc0, !PT ;  /* 0x000000ff03037812 */ /* 0x000fca00078ec0ff */
[----:B------:R-:W-:-:S04]  /*1640*/  IMAD.IADD R15, R3, 0x1, R13 ;  /* 0x00000001030f7824 */ /* 0x000fc800078e020d */
[----:B------:R-:W-:-:S05]  /*1650*/  VIADD R3, R15, 0xffffffff ;  /* 0xffffffff0f037836 */ /* 0x000fca0000000000 */
[----:B------:R-:W-:-:S13]  /*1660*/  ISETP.GE.U32.AND P0, PT, R3, 0xfe, PT ;  /* 0x000000fe0300780c */ /* 0x000fda0003f06070 */
[----:B------:R-:W-:Y:S05]  /*1670*/  @!P0 BRA `(.L_x_18) ;  /* 0x0000000000808947 */ /* 0x000fea0003800000 */
[----:B------:R-:W-:-:S13]  /*1680*/  ISETP.GT.AND P0, PT, R15, 0xfe, PT ;  /* 0x000000fe0f00780c */ /* 0x000fda0003f04270 */
[----:B------:R-:W-:Y:S05]  /*1690*/  @P0 BRA `(.L_x_19) ;  /* 0x00000000006c0947 */ /* 0x000fea0003800000 */
[----:B------:R-:W-:-:S13]  /*16a0*/  ISETP.GE.AND P0, PT, R15, 0x1, PT ;  /* 0x000000010f00780c */ /* 0x000fda0003f06270 */
[----:B------:R-:W-:Y:S05]  /*16b0*/  @P0 BRA `(.L_x_20) ;  /* 0x0000000000740947 */ /* 0x000fea0003800000 */
[----:B------:R-:W-:Y:S02]  /*16c0*/  ISETP.GE.AND P0, PT, R15, -0x18, PT ;  /* 0xffffffe80f00780c */ /* 0x000fe40003f06270 */
[----:B------:R-:W-:-:S11]  /*16d0*/  LOP3.LUT R0, R0, 0x80000000, RZ, 0xc0, !PT ;  /* 0x8000000000007812 */ /* 0x000fd600078ec0ff */
[----:B------:R-:W-:Y:S05]  /*16e0*/  @!P0 BRA `(.L_x_20) ;  /* 0x0000000000688947 */ /* 0x000fea0003800000 */
[CCC-:B------:R-:W-:Y:S01]  /*16f0*/  FFMA.RZ R3, R21.reuse, R17.reuse, R14.reuse ;  /* 0x0000001115037223 */ /* 0x1c0fe2000000c00e */
[-CC-:B------:R-:W-:Y:S01]  /*1700*/  FFMA.RM R12, R21, R17.reuse, R14.reuse ;  /* 0x00000011150c7223 */ /* 0x180fe2000000400e */
[C---:B------:R-:W-:Y:S02]  /*1710*/  ISETP.NE.AND P2, PT, R15.reuse, RZ, PT ;  /* 0x000000ff0f00720c */ /* 0x040fe40003f45270 */
[----:B------:R-:W-:Y:S02]  /*1720*/  ISETP.NE.AND P1, PT, R15, RZ, PT ;  /* 0x000000ff0f00720c */ /* 0x000fe40003f25270 */
[----:B------:R-:W-:Y:S01]  /*1730*/  LOP3.LUT R13, R3, 0x7fffff, RZ, 0xc0, !PT ;  /* 0x007fffff030d7812 */ /* 0x000fe200078ec0ff */
[----:B------:R-:W-:Y:S01]  /*1740*/  FFMA.RP R3, R21, R17, R14 ;  /* 0x0000001115037223 */ /* 0x000fe2000000800e */
[----:B------:R-:W-:Y:S01]  /*1750*/  IADD3 R14, PT, PT, R15, 0x20, RZ ;  /* 0x000000200f0e7810 */ /* 0x000fe20007ffe0ff */
[----:B------:R-:W-:Y:S01]  /*1760*/  IMAD.MOV R15, RZ, RZ, -R15 ;  /* 0x000000ffff0f7224 */ /* 0x000fe200078e0a0f */
[----:B------:R-:W-:-:S02]  /*1770*/  LOP3.LUT R13, R13, 0x800000, RZ, 0xfc, !PT ;  /* 0x008000000d0d7812 */ /* 0x000fc400078efcff */
[----:B------:R-:W-:Y:S02]  /*1780*/  FSETP.NEU.FTZ.AND P0, PT, R3, R12, PT ;  /* 0x0000000c0300720b */ /* 0x000fe40003f1d000 */
[----:B------:R-:W-:Y:S02]  /*1790*/  SHF.L.U32 R14, R13, R14, RZ ;  /* 0x0000000e0d0e7219 */ /* 0x000fe400000006ff */
[----:B------:R-:W-:Y:S02]  /*17a0*/  SEL R12, R15, RZ, P2 ;  /* 0x000000ff0f0c7207 */ /* 0x000fe40001000000 */
[----:B------:R-:W-:Y:S02]  /*17b0*/  ISETP.NE.AND P1, PT, R14, RZ, P1 ;  /* 0x000000ff0e00720c */ /* 0x000fe40000f25270 */
[----:B------:R-:W-:Y:S02]  /*17c0*/  SHF.R.U32.HI R12, RZ, R12, R13 ;  /* 0x0000000cff0c7219 */ /* 0x000fe4000001160d */
[----:B------:R-:W-:-:S02]  /*17d0*/  PLOP3.LUT P0, PT, P0, P1, PT, 0xf8, 0x8f ;  /* 0x00000000008f781c */ /* 0x000fc40000703f70 */
[----:B------:R-:W-:Y:S02]  /*17e0*/  SHF.R.U32.HI R14, RZ, 0x1, R12 ;  /* 0x00000001ff0e7819 */ /* 0x000fe4000001160c */
[----:B------:R-:W-:-:S04]  /*17f0*/  SEL R3, RZ, 0x1, !P0 ;  /* 0x00000001ff037807 */ /* 0x000fc80004000000 */
[----:B------:R-:W-:-:S04]  /*1800*/  LOP3.LUT R3, R3, 0x1, R14, 0xf8, !PT ;  /* 0x0000000103037812 */ /* 0x000fc800078ef80e */
[----:B------:R-:W-:-:S05]  /*1810*/  LOP3.LUT R3, R3, R12, RZ, 0xc0, !PT ;  /* 0x0000000c03037212 */ /* 0x000fca00078ec0ff */
[----:B------:R-:W-:-:S05]  /*1820*/  IMAD.IADD R3, R14, 0x1, R3 ;  /* 0x000000010e037824 */ /* 0x000fca00078e0203 */
[----:B------:R-:W-:Y:S01]  /*1830*/  LOP3.LUT R0, R3, R0, RZ, 0xfc, !PT ;  /* 0x0000000003007212 */ /* 0x000fe200078efcff */
[----:B------:R-:W-:Y:S06]  /*1840*/  BRA `(.L_x_20) ;  /* 0x0000000000107947 */ /* 0x000fec0003800000 */
.L_x_19:
[----:B------:R-:W-:-:S04]  /*1850*/  LOP3.LUT R0, R0, 0x80000000, RZ, 0xc0, !PT ;  /* 0x8000000000007812 */ /* 0x000fc800078ec0ff */
[----:B------:R-:W-:Y:S01]  /*1860*/  LOP3.LUT R0, R0, 0x7f800000, RZ, 0xfc, !PT ;  /* 0x7f80000000007812 */ /* 0x000fe200078efcff */
[----:B------:R-:W-:Y:S06]  /*1870*/  BRA `(.L_x_20) ;  /* 0x0000000000047947 */ /* 0x000fec0003800000 */
.L_x_18:
[----:B------:R-:W-:-:S07]  /*1880*/  LEA R0, R13, R0, 0x17 ;  /* 0x000000000d007211 */ /* 0x000fce00078eb8ff */
.L_x_20:
[----:B------:R-:W-:Y:S05]  /*1890*/  BSYNC.RECONVERGENT B3 ;  /* 0x0000000000037941 */ /* 0x000fea0003800200 */
.L_x_17:
[----:B------:R-:W-:Y:S05]  /*18a0*/  BRA `(.L_x_21) ;  /* 0x0000000000207947 */ /* 0x000fea0003800000 */
.L_x_16:
[----:B------:R-:W-:-:S04]  /*18b0*/  LOP3.LUT R0, R15, 0x80000000, R14, 0x48, !PT ;  /* 0x800000000f007812 */ /* 0x000fc800078e480e */
[----:B------:R-:W-:Y:S01]  /*18c0*/  LOP3.LUT R0, R0, 0x7f800000, RZ, 0xfc, !PT ;  /* 0x7f80000000007812 */ /* 0x000fe200078efcff */
[----:B------:R-:W-:Y:S06]  /*18d0*/  BRA `(.L_x_21) ;  /* 0x0000000000147947 */ /* 0x000fec0003800000 */
.L_x_15:
[----:B------:R-:W-:Y:S01]  /*18e0*/  LOP3.LUT R0, R15, 0x80000000, R14, 0x48, !PT ;  /* 0x800000000f007812 */ /* 0x000fe200078e480e */
[----:B------:R-:W-:Y:S06]  /*18f0*/  BRA `(.L_x_21) ;  /* 0x00000000000c7947 */ /* 0x000fec0003800000 */
.L_x_14:
[----:B------:R-:W0:Y:S01]  /*1900*/  MUFU.RSQ R0, -QNAN ;  /* 0xffc0000000007908 */ /* 0x000e220000001400 */
[----:B------:R-:W-:Y:S05]  /*1910*/  BRA `(.L_x_21) ;  /* 0x0000000000047947 */ /* 0x000fea0003800000 */
.L_x_13:
[----:B------:R-:W-:-:S07]  /*1920*/  FADD.FTZ R0, R0, R3 ;  /* 0x0000000300007221 */ /* 0x000fce0000010000 */
.L_x_21:
[----:B------:R-:W-:Y:S05]  /*1930*/  BSYNC.RECONVERGENT B2 ;  /* 0x0000000000027941 */ /* 0x000fea0003800200 */
.L_x_11:
[----:B------:R-:W-:-:S04]  /*1940*/  IMAD.MOV.U32 R3, RZ, RZ, 0x0 ;  /* 0x00000000ff037424 */ /* 0x000fc800078e00ff */
[----:B0-----:R-:W-:Y:S05]  /*1950*/  RET.REL.NODEC R2 `(_ZN6caffe226SparseAdamOutputGradKernelIlEEvmmfffPfS1_S1_S1_PKT_PKffS6_f) ;  /* 0xffffffe402a87950 */ /* 0x001fea0003c3ffff */
.L_x_22:
[----:B------:R-:W-:-:S00]  /*1960*/  BRA `(.L_x_22) ;  /* 0xfffffffc00fc7947 */ /* 0x000fc0000383ffff */
[----:B------:R-:W-:-:S00]  /*1970*/  NOP ;  /* 0x0000000000007918 */ /* 0x000fc00000000000 */
        /* <DEDUP_REMOVED lines=8> */
.L_x_155:


//--------------------- .text._ZN6caffe216SparseAdamKernelIlEEvmmfffPfS1_S1_PKT_PKffS6_f --------------------------
	.section	.text._ZN6caffe216SparseAdamKernelIlEEvmmfffPfS1_S1_PKT_PKffS6_f,"ax",@progbits
	.align	128
        .global         _ZN6caffe216SparseAdamKernelIlEEvmmfffPfS1_S1_PKT_PKffS6_f
        .type           _ZN6caffe216SparseAdamKernelIlEEvmmfffPfS1_S1_PKT_PKffS6_f,@function
        .size           _ZN6caffe216SparseAdamKernelIlEEvmmfffPfS1_S1_PKT_PKffS6_f,(.L_x_159 - _ZN6caffe216SparseAdamKernelIlEEvmmfffPfS1_S1_PKT_PKffS6_f)
        .other          _ZN6caffe216SparseAdamKernelIlEEvmmfffPfS1_S1_PKT_PKffS6_f,@"STO_CUDA_ENTRY STV_DEFAULT"
_ZN6caffe216SparseAdamKernelIlEEvmmfffPfS1_S1_PKT_PKffS6_f:
.text._ZN6caffe216SparseAdamKernelIlEEvmmfffPfS1_S1_PKT_PKffS6_f:
        /* <DEDUP_REMOVED lines=28> */
.L_x_32:
[----:B------:R-:W-:Y:S01]  /*01c0*/  LOP3.LUT R0, R7, UR8, RZ, 0xfc, !PT ;  /* 0x0000000807007c12 */ /* 0x000fe2000f8efcff */
[----:B------:R-:W-:Y:S03]  /*01d0*/  BSSY.RECONVERGENT B1, `(.L_x_24) ;  /* 0x0000023000017945 */ /* 0x000fe60003800200 */
[----:B------:R-:W-:-:S13]  /*01e0*/  ISETP.NE.U32.AND P0, PT, R0, RZ, PT ;  /* 0x000000ff0000720c */ /* 0x000fda0003f05070 */
[----:B-1----:R-:W-:Y:S05]  /*01f0*/  @!P0 BRA `(.L_x_25) ;  /* 0x0000000000248947 */ /* 0x002fea0003800000 */
[----:B------:R-:W-:-:S07]  /*0200*/  MOV R0, 0x220 ;  /* 0x0000022000007802 */ /* 0x000fce0000000f00 */
[----:B0-----:R-:W-:Y:S05]  /*0210*/  CALL.REL.NOINC `($__internal_4_$__cuda_sm20_div_u64) ;  /* 0x00000004009c7944 */ /* 0x001fea0003c00000 */
[----:B------:R-:W-:Y:S01]  /*0220*/  IMAD.MOV.U32 R2, RZ, RZ, R8 ;  /* 0x000000ffff027224 */ /* 0x000fe200078e0008 */
[----:B------:R-:W-:Y:S01]  /*0230*/  MOV R0, 0x260 ;  /* 0x0000026000007802 */ /* 0x000fe20000000f00 */
[----:B------:R-:W-:-:S07]  /*0240*/  IMAD.MOV.U32 R3, RZ, RZ, R9 ;  /* 0x000000ffff037224 */ /* 0x000fce00078e0009 */
[----:B------:R-:W-:Y:S05]  /*0250*/  CALL.REL.NOINC `($__internal_5_$__cuda_sm20_rem_u64) ;  /* 0x0000000800a47944 */ /* 0x000fea0003c00000 */
[----:B------:R-:W-:Y:S01]  /*0260*/  MOV R8, R10 ;  /* 0x0000000a00087202 */ /* 0x000fe20000000f00 */
[----:B------:R-:W-:Y:S01]  /*0270*/  IMAD.MOV.U32 R9, RZ, RZ, R11 ;  /* 0x000000ffff097224 */ /* 0x000fe200078e000b */
[----:B------:R-:W-:Y:S06]  /*0280*/  BRA `(.L_x_26) ;  /* 0x00000000005c7947 */ /* 0x000fec0003800000 */
.L_x_25:
[----:B------:R-:W1:Y:S08]  /*0290*/  I2F.U32.RP R0, UR9 ;  /* 0x0000000900007d06 */ /* 0x000e700008209000 */
[----:B-1----:R-:W1:Y:S02]  /*02a0*/  MUFU.RCP R0, R0 ;  /* 0x0000000000007308 */ /* 0x002e640000001000 */
[----:B-1----:R-:W-:-:S06]  /*02b0*/  VIADD R2, R0, 0xffffffe ;  /* 0x0ffffffe00027836 */ /* 0x002fcc0000000000 */
[----:B------:R1:W2:Y:S02]  /*02c0*/  F2I.FTZ.U32.TRUNC.NTZ R3, R2 ;  /* 0x0000000200037305 */ /* 0x0002a4000021f000 */
[----:B-1----:R-:W-:Y:S01]  /*02d0*/  IMAD.MOV.U32 R2, RZ, RZ, RZ ;  /* 0x000000ffff027224 */ /* 0x002fe200078e00ff */
[----:B--2---:R-:W-:-:S05]  /*02e0*/  IADD3 R9, PT, PT, RZ, -R3, RZ ;  /* 0x80000003ff097210 */ /* 0x004fca0007ffe0ff */
[----:B------:R-:W-:-:S04]  /*02f0*/  IMAD R9, R9, UR9, RZ ;  /* 0x0000000909097c24 */ /* 0x000fc8000f8e02ff */
[----:B------:R-:W-:-:S06]  /*0300*/  IMAD.HI.U32 R3, R3, R9, R2 ;  /* 0x0000000903037227 */ /* 0x000fcc00078e0002 */
[----:B------:R-:W-:-:S04]  /*0310*/  IMAD.HI.U32 R3, R3, R6, RZ ;  /* 0x0000000603037227 */ /* 0x000fc800078e00ff */
[----:B------:R-:W-:-:S04]  /*0320*/  IMAD.MOV R9, RZ, RZ, -R3 ;  /* 0x000000ffff097224 */ /* 0x000fc800078e0a03 */
[----:B------:R-:W-:Y:S01]  /*0330*/  IMAD R8, R9, UR9, R6 ;  /* 0x0000000909087c24 */ /* 0x000fe2000f8e0206 */
[----:B------:R-:W-:-:S04]  /*0340*/  LOP3.LUT R9, RZ, UR9, RZ, 0x33, !PT ;  /* 0x00000009ff097c12 */ /* 0x000fc8000f8e33ff */
[----:B------:R-:W-:-:S13]  /*0350*/  ISETP.GE.U32.AND P0, PT, R8, UR9, PT ;  /* 0x0000000908007c0c */ /* 0x000fda000bf06070 */
[----:B------:R-:W-:Y:S01]  /*0360*/  @P0 IADD3 R8, PT, PT, R8, -UR9, RZ ;  /* 0x8000000908080c10 */ /* 0x000fe2000fffe0ff */
[----:B------:R-:W-:Y:S01]  /*0370*/  @P0 VIADD R3, R3, 0x1 ;  /* 0x0000000103030836 */ /* 0x000fe20000000000 */
[----:B------:R-:W-:Y:S02]  /*0380*/  ISETP.NE.U32.AND P0, PT, RZ, UR9, PT ;  /* 0x00000009ff007c0c */ /* 0x000fe4000bf05070 */
[----:B------:R-:W-:-:S13]  /*0390*/  ISETP.GE.U32.AND P1, PT, R8, UR9, PT ;  /* 0x0000000908007c0c */ /* 0x000fda000bf26070 */
[----:B------:R-:W-:Y:S01]  /*03a0*/  @P1 VIADD R3, R3, 0x1 ;  /* 0x0000000103031836 */ /* 0x000fe20000000000 */
[----:B------:R-:W-:-:S04]  /*03b0*/  @P1 IADD3 R8, PT, PT, R8, -UR9, RZ ;  /* 0x8000000908081c10 */ /* 0x000fc8000fffe0ff */
[C---:B------:R-:W-:Y:S01]  /*03c0*/  SEL R2, R9.reuse, R3, !P0 ;  /* 0x0000000309027207 */ /* 0x040fe20004000000 */
[----:B------:R-:W-:Y:S01]  /*03d0*/  IMAD.MOV.U32 R3, RZ, RZ, RZ ;  /* 0x000000ffff037224 */ /* 0x000fe200078e00ff */
[----:B------:R-:W-:Y:S01]  /*03e0*/  SEL R8, R9, R8, !P0 ;  /* 0x0000000809087207 */ /* 0x000fe20004000000 */
[----:B------:R-:W-:-:S07]  /*03f0*/  IMAD.MOV.U32 R9, RZ, RZ, RZ ;  /* 0x000000ffff097224 */ /* 0x000fce00078e00ff */
.L_x_26:
[----:B0-----:R-:W-:Y:S05]  /*0400*/  BSYNC.RECONVERGENT B1 ;  /* 0x0000000000017941 */ /* 0x001fea0003800200 */
.L_x_24:
[----:B------:R-:W-:-:S04]  /*0410*/  LEA R14, P0, R2, UR18, 0x3 ;  /* 0x00000012020e7c11 */ /* 0x000fc8000f8018ff */
[----:B------:R-:W-:-:S05]  /*0420*/  LEA.HI.X R15, R2, UR19, R3, 0x3, P0 ;  /* 0x00000013020f7c11 */ /* 0x000fca00080f1c03 */
[----:B------:R-:W2:Y:S01]  /*0430*/  LDG.E.64 R2, desc[UR6][R14.64] ;  /* 0x000000060e027981 */ /* 0x000ea2000c1e1b00 */
[----:B------:R-:W-:Y:S01]  /*0440*/  MOV R16, R8 ;  /* 0x0000000800107202 */ /* 0x000fe20000000f00 */
[----:B------:R-:W-:Y:S01]  /*0450*/  IMAD.MOV.U32 R17, RZ, RZ, R9 ;  /* 0x000000ffff117224 */ /* 0x000fe200078e0009 */
[----:B------:R-:W-:-:S04]  /*0460*/  LEA R10, P0, R6, UR12, 0x2 ;  /* 0x0000000c060a7c11 */ /* 0x000fc8000f8010ff */
[----:B------:R-:W-:Y:S01]  /*0470*/  LEA.HI.X R11, R6, UR13, R7, 0x2, P0 ;  /* 0x0000000d060b7c11 */ /* 0x000fe200080f1407 */
[----:B--2---:R-:W-:Y:S02]  /*0480*/  IMAD R3, R3, UR24, RZ ;  /* 0x0000001803037c24 */ /* 0x004fe4000f8e02ff */
[----:B------:R-:W-:-:S04]  /*0490*/  IMAD.WIDE.U32 R16, R2, UR24, R16 ;  /* 0x0000001802107c25 */ /* 0x000fc8000f8e0010 */
[----:B------:R-:W-:Y:S02]  /*04a0*/  IMAD R3, R2, UR25, R3 ;  /* 0x0000001902037c24 */ /* 0x000fe4000f8e0203 */
[----:B------:R-:W-:-:S03]  /*04b0*/  IMAD.SHL.U32 R8, R16, 0x4, RZ ;  /* 0x0000000410087824 */ /* 0x000fc600078e00ff */
[----:B------:R-:W-:Y:S02]  /*04c0*/  IADD3 R9, PT, PT, R17, R3, RZ ;  /* 0x0000000311097210 */ /* 0x000fe40007ffe0ff */
[----:B------:R-:W-:Y:S01]  /*04d0*/  IADD3 R12, P0, PT, R8, UR10, RZ ;  /* 0x0000000a080c7c10 */ /* 0x000fe2000ff1e0ff */
[----:B------:R-:W2:Y:S01]  /*04e0*/  LDG.E R3, desc[UR6][R10.64] ;  /* 0x000000060a037981 */ /* 0x000ea2000c1e1900 */
[----:B------:R-:W-:-:S04]  /*04f0*/  SHF.L.U64.HI R9, R16, 0x2, R9 ;  /* 0x0000000210097819 */ /* 0x000fc80000010209 */
[----:B------:R-:W-:-:S05]  /*0500*/  IADD3.X R13, PT, PT, R9, UR11, RZ, P0, !PT ;  /* 0x0000000b090d7c10 */ /* 0x000fca00087fe4ff */
[----:B------:R-:W3:Y:S01]  /*0510*/  LDG.E R0, desc[UR6][R12.64] ;  /* 0x000000060c007981 */ /* 0x000ee2000c1e1900 */
[----:B------:R-:W-:Y:S01]  /*0520*/  IADD3 R2, P0, PT, R8, UR16, RZ ;  /* 0x0000001008027c10 */ /* 0x000fe2000ff1e0ff */
[----:B--2---:R-:W-:-:S04]  /*0530*/  FMUL R3, R4, R3 ;  /* 0x0000000304037220 */ /* 0x004fc80000400000 */
[----:B---3--:R-:W-:Y:S01]  /*0540*/  FFMA R17, R0, UR26, R3 ;  /* 0x0000001a00117c23 */ /* 0x008fe20008000003 */
[----:B------:R-:W-:-:S04]  /*0550*/  IADD3.X R3, PT, PT, R9, UR17, RZ, P0, !PT ;  /* 0x0000001109037c10 */ /* 0x000fc800087fe4ff */
[----:B------:R0:W-:Y:S04]  /*0560*/  STG.E desc[UR6][R12.64], R17 ;  /* 0x000000110c007986 */ /* 0x0001e8000c101906 */
[----:B------:R-:W2:Y:S04]  /*0570*/  LDG.E R16, desc[UR6][R10.64] ;  /* 0x000000060a107981 */ /* 0x000ea8000c1e1900 */
[----:B------:R-:W3:Y:S01]  /*0580*/  LDG.E R0, desc[UR6][R2.64] ;  /* 0x0000000602007981 */ /* 0x000ee2000c1e1900 */
[----:B------:R-:W1:Y:S01]  /*0590*/  LDC.64 R14, c[0x0][0x3d0] ;  /* 0x0000f400ff0e7b82 */ /* 0x000e620000000a00 */
[----:B--2---:R-:W-:-:S04]  /*05a0*/  FMUL R16, R16, R16 ;  /* 0x0000001010107220 */ /* 0x004fc80000400000 */
[----:B------:R-:W-:-:S04]  /*05b0*/  FMUL R19, R5, R16 ;  /* 0x0000001005137220 */ /* 0x000fc80000400000 */
[----:B---3--:R-:W-:-:S05]  /*05c0*/  FFMA R19, R0, UR27, R19 ;  /* 0x0000001b00137c23 */ /* 0x008fca0008000013 */
[----:B------:R2:W-:Y:S04]  /*05d0*/  STG.E desc[UR6][R2.64], R19 ;  /* 0x0000001302007986 */ /* 0x0005e8000c101906 */
[----:B-1----:R-:W3:Y:S01]  /*05e0*/  LDG.E R14, desc[UR6][R14.64] ;  /* 0x000000060e0e7981 */ /* 0x002ee2000c1e1900 */
[----:B------:R-:W-:Y:S01]  /*05f0*/  VIADD R0, R19, 0xf3000000 ;  /* 0xf300000013007836 */ /* 0x000fe20000000000 */
[----:B0-----:R2:W0:Y:S04]  /*0600*/  MUFU.RSQ R12, R19 ;  /* 0x00000013000c7308 */ /* 0x0014280000001400 */
[----:B------:R-:W-:Y:S01]  /*0610*/  ISETP.GT.U32.AND P0, PT, R0, 0x727fffff, PT ;  /* 0x727fffff0000780c */ /* 0x000fe20003f04070 */
[----:B------:R-:W-:Y:S01]  /*0620*/  BSSY.RECONVERGENT B1, `(.L_x_27) ;  /* 0x000000c000017945 */ /* 0x000fe20003800200 */
[----:B---3--:R-:W-:-:S04]  /*0630*/  FMUL R0, R14, UR14 ;  /* 0x0000000e0e007c20 */ /* 0x008fc80008400000 */
[----:B------:R-:W-:-:S07]  /*0640*/  FMUL R0, R17, R0 ;  /* 0x0000000011007220 */ /* 0x000fce0000400000 */
[----:B0-2---:R-:W-:Y:S05]  /*0650*/  @!P0 BRA `(.L_x_28) ;  /* 0x0000000000108947 */ /* 0x005fea0003800000 */
[----:B------:R-:W-:-:S07]  /*0660*/  MOV R14, 0x680 ;  /* 0x00000680000e7802 */ /* 0x000fce0000000f00 */
[----:B------:R-:W-:Y:S05]  /*0670*/  CALL.REL.NOINC `($__internal_6_$__cuda_sm20_sqrt_rn_f32_slowpath) ;  /* 0x0000000800a47944 */ /* 0x000fea0003c00000 */
[----:B------:R-:W-:Y:S01]  /*0680*/  IMAD.MOV.U32 R2, RZ, RZ, R10 ;  /* 0x000000ffff027224 */ /* 0x000fe200078e000a */
[----:B------:R-:W-:Y:S06]  /*0690*/  BRA `(.L_x_29) ;  /* 0x0000000000107947 */ /* 0x000fec0003800000 */
.L_x_28:
[----:B------:R-:W-:Y:S01]  /*06a0*/  FMUL.FTZ R2, R19, R12 ;  /* 0x0000000c13027220 */ /* 0x000fe20000410000 */
[----:B------:R-:W-:-:S03]  /*06b0*/  FMUL.FTZ R10, R12, 0.5 ;  /* 0x3f0000000c0a7820 */ /* 0x000fc60000410000 */
[----:B------:R-:W-:-:S04]  /*06c0*/  FFMA R3, -R2, R2, R19 ;  /* 0x0000000202037223 */ /* 0x000fc80000000113 */
[----:B------:R-:W-:-:S07]  /*06d0*/  FFMA R2, R3, R10, R2 ;  /* 0x0000000a03027223 */ /* 0x000fce0000000002 */
.L_x_29:
[----:B------:R-:W-:Y:S05]  /*06e0*/  BSYNC.RECONVERGENT B1 ;  /* 0x0000000000017941 */ /* 0x000fea0003800200 */
.L_x_27:
        /* <DEDUP_REMOVED lines=11> */
[----:B------:R-:W-:Y:S05]  /*07a0*/  CALL.REL.NOINC `($__internal_7_$__cuda_sm3x_div_rn_noftz_f32_slowpath) ;  /* 0x0000000800b87944 */ /* 0x000fea0003c00000 */
[----:B------:R-:W-:-:S07]  /*07b0*/  MOV R2, R0 ;  /* 0x0000000000027202 */ /* 0x000fce0000000f00 */
.L_x_31:
[----:B------:R-:W-:Y:S05]  /*07c0*/  BSYNC.RECONVERGENT B1 ;  /* 0x0000000000017941 */ /* 0x000fea0003800200 */
.L_x_30:
[----:B------:R-:W-:-:S04]  /*07d0*/  IADD3 R8, P0, PT, R8, UR20, RZ ;  /* 0x0000001408087c10 */ /* 0x000fc8000ff1e0ff */
[----:B------:R-:W-:-:S05]  /*07e0*/  IADD3.X R9, PT, PT, R9, UR21, RZ, P0, !PT ;  /* 0x0000001509097c10 */ /* 0x000fca00087fe4ff */
[----:B------:R-:W2:Y:S01]  /*07f0*/  LDG.E R3, desc[UR6][R8.64] ;  /* 0x0000000608037981 */ /* 0x000ea2000c1e1900 */
[----:B------:R-:W-:-:S05]  /*0800*/  IADD3 R6, P0, PT, R6, UR4, RZ ;  /* 0x0000000406067c10 */ /* 0x000fca000ff1e0ff */
[----:B------:R-:W-:Y:S01]  /*0810*/  IMAD.X R7, RZ, RZ, R7, P0 ;  /* 0x000000ffff077224 */ /* 0x000fe200000e0607 */
[----:B------:R-:W-:-:S04]  /*0820*/  ISETP.GE.U32.AND P0, PT, R6, UR28, PT ;  /* 0x0000001c06007c0c */ /* 0x000fc8000bf06070 */
[----:B------:R-:W-:Y:S01]  /*0830*/  ISETP.GE.U32.AND.EX P0, PT, R7, UR29, PT, P0 ;  /* 0x0000001d07007c0c */ /* 0x000fe2000bf06100 */
[----:B--2---:R-:W-:-:S05]  /*0840*/  FADD R3, R3, R2 ;  /* 0x0000000203037221 */ /* 0x004fca0000000000 */
[----:B------:R1:W-:Y:S07]  /*0850*/  STG.E desc[UR6][R8.64], R3 ;  /* 0x0000000308007986 */ /* 0x0003ee000c101906 */
[----:B------:R-:W-:Y:S05]  /*0860*/  @!P0 BRA `(.L_x_32) ;  /* 0xfffffff800548947 */ /* 0x000fea000383ffff */
[----:B------:R-:W-:Y:S05]  /*0870*/  BSYNC.RECONVERGENT B0 ;  /* 0x0000000000007941 */ /* 0x000fea0003800200 */
.L_x_23:
[----:B------:R-:W-:Y:S05]  /*0880*/  EXIT ;  /* 0x000000000000794d */ /* 0x000fea0003800000 */
        .weak           $__internal_4_$__cuda_sm20_div_u64
        .type           $__internal_4_$__cuda_sm20_div_u64,@function
        .size           $__internal_4_$__cuda_sm20_div_u64,($__internal_5_$__cuda_sm20_rem_u64 - $__internal_4_$__cuda_sm20_div_u64)
$__internal_4_$__cuda_sm20_div_u64:
        /* <DEDUP_REMOVED lines=69> */
[----:B------:R-:W-:Y:S06]  /*0ce0*/  RET.REL.NODEC R2 `(_ZN6caffe216SparseAdamKernelIlEEvmmfffPfS1_S1_PKT_PKffS6_f) ;  /* 0xfffffff002c47950 */ /* 0x000fec0003c3ffff */
        .weak           $__internal_5_$__cuda_sm20_rem_u64
        .type           $__internal_5_$__cuda_sm20_rem_u64,@function
        .size           $__internal_5_$__cuda_sm20_rem_u64,($__internal_6_$__cuda_sm20_sqrt_rn_f32_slowpath - $__internal_5_$__cuda_sm20_rem_u64)
$__internal_5_$__cuda_sm20_rem_u64:
        /* <DEDUP_REMOVED lines=65> */
[----:B------:R-:W-:Y:S06]  /*1100*/  RET.REL.NODEC R8 `(_ZN6caffe216SparseAdamKernelIlEEvmmfffPfS1_S1_PKT_PKffS6_f) ;  /* 0xffffffec08bc7950 */ /* 0x000fec0003c3ffff */
        .weak           $__internal_6_$__cuda_sm20_sqrt_rn_f32_slowpath
        .type           $__internal_6_$__cuda_sm20_sqrt_rn_f32_slowpath,@function
        .size           $__internal_6_$__cuda_sm20_sqrt_rn_f32_slowpath,($__internal_7_$__cuda_sm3x_div_rn_noftz_f32_slowpath - $__internal_6_$__cuda_sm20_sqrt_rn_f32_slowpath)
$__internal_6_$__cuda_sm20_sqrt_rn_f32_slowpath:
        /* <DEDUP_REMOVED lines=20> */
.L_x_33:
[----:B------:R-:W-:Y:S01]  /*1250*/  IMAD.MOV.U32 R10, RZ, RZ, R3 ;  /* 0x000000ffff0a7224 */ /* 0x000fe200078e0003 */
[----:B------:R-:W-:Y:S01]  /*1260*/  MOV R2, R14 ;  /* 0x0000000e00027202 */ /* 0x000fe20000000f00 */
[----:B------:R-:W-:-:S04]  /*1270*/  IMAD.MOV.U32 R3, RZ, RZ, 0x0 ;  /* 0x00000000ff037424 */ /* 0x000fc800078e00ff */
[----:B------:R-:W-:Y:S05]  /*1280*/  RET.REL.NODEC R2 `(_ZN6caffe216SparseAdamKernelIlEEvmmfffPfS1_S1_PKT_PKffS6_f) ;  /* 0xffffffec025c7950 */ /* 0x000fea0003c3ffff */
        .weak           $__internal_7_$__cuda_sm3x_div_rn_noftz_f32_slowpath
        .type           $__internal_7_$__cuda_sm3x_div_rn_noftz_f32_slowpath,@function
        .size           $__internal_7_$__cuda_sm3x_div_rn_noftz_f32_slowpath,(.L_x_159 - $__internal_7_$__cuda_sm3x_div_rn_noftz_f32_slowpath)
$__internal_7_$__cuda_sm3x_div_rn_noftz_f32_slowpath:
        /* <DEDUP_REMOVED lines=36> */
.L_x_35:
        /* <DEDUP_REMOVED lines=51> */
.L_x_42:
[----:B------:R-:W-:-:S04]  /*1800*/  LOP3.LUT R0, R0, 0x80000000, RZ, 0xc0, !PT ;  /* 0x8000000000007812 */ /* 0x000fc800078ec0ff */
[----:B------:R-:W-:Y:S01]  /*1810*/  LOP3.LUT R0, R0, 0x7f800000, RZ, 0xfc, !PT ;  /* 0x7f80000000007812 */ /* 0x000fe200078efcff */
[----:B------:R-:W-:Y:S06]  /*1820*/  BRA `(.L_x_43) ;  /* 0x0000000000047947 */ /* 0x000fec0003800000 */
.L_x_41:
[----:B------:R-:W-:-:S07]  /*1830*/  LEA R0, R11, R0, 0x17 ;  /* 0x000000000b007211 */ /* 0x000fce00078eb8ff */
.L_x_43:
[----:B------:R-:W-:Y:S05]  /*1840*/  BSYNC.RECONVERGENT B3 ;  /* 0x0000000000037941 */ /* 0x000fea0003800200 */
.L_x_40:
[----:B------:R-:W-:Y:S05]  /*1850*/  BRA `(.L_x_44) ;  /* 0x0000000000207947 */ /* 0x000fea0003800000 */
.L_x_39:
[----:B------:R-:W-:-:S04]  /*1860*/  LOP3.LUT R0, R13, 0x80000000, R12, 0x48, !PT ;  /* 0x800000000d007812 */ /* 0x000fc800078e480c */
[----:B------:R-:W-:Y:S01]  /*1870*/  LOP3.LUT R0, R0, 0x7f800000, RZ, 0xfc, !PT ;  /* 0x7f80000000007812 */ /* 0x000fe200078efcff */
[----:B------:R-:W-:Y:S06]  /*1880*/  BRA `(.L_x_44) ;  /* 0x0000000000147947 */ /* 0x000fec0003800000 */
.L_x_38:
[----:B------:R-:W-:Y:S01]  /*1890*/  LOP3.LUT R0, R13, 0x80000000, R12, 0x48, !PT ;  /* 0x800000000d007812 */ /* 0x000fe200078e480c */
[----:B------:R-:W-:Y:S06]  /*18a0*/  BRA `(.L_x_44) ;  /* 0x00000000000c7947 */ /* 0x000fec0003800000 */
.L_x_37:
[----:B------:R-:W0:Y:S01]  /*18b0*/  MUFU.RSQ R0, -QNAN ;  /* 0xffc0000000007908 */ /* 0x000e220000001400 */
[----:B------:R-:W-:Y:S05]  /*18c0*/  BRA `(.L_x_44) ;  /* 0x0000000000047947 */ /* 0x000fea0003800000 */
.L_x_36:
[----:B------:R-:W-:-:S07]  /*18d0*/  FADD.FTZ R0, R0, R3 ;  /* 0x0000000300007221 */ /* 0x000fce0000010000 */
.L_x_44:
[----:B------:R-:W-:Y:S05]  /*18e0*/  BSYNC.RECONVERGENT B2 ;  /* 0x0000000000027941 */ /* 0x000fea0003800200 */
.L_x_34:
[----:B------:R-:W-:-:S04]  /*18f0*/  IMAD.MOV.U32 R3, RZ, RZ, 0x0 ;  /* 0x00000000ff037424 */ /* 0x000fc800078e00ff */
[----:B0-----:R-:W-:Y:S05]  /*1900*/  RET.REL.NODEC R2 `(_ZN6caffe216SparseAdamKernelIlEEvmmfffPfS1_S1_PKT_PKffS6_f) ;  /* 0xffffffe402bc7950 */ /* 0x001fea0003c3ffff */
.L_x_45:
        /* <DEDUP_REMOVED lines=15> */
.L_x_159:


//--------------------- .text._ZN6caffe226SparseAdamOutputGradKernelIiEEvmmfffPfS1_S1_S1_PKT_PKffS6_f --------------------------
	.section	.text._ZN6caffe226SparseAdamOutputGradKernelIiEEvmmfffPfS1_S1_S1_PKT_PKffS6_f,"ax",@progbits
	.align	128
        .global         _ZN6caffe226SparseAdamOutputGradKernelIiEEvmmfffPfS1_S1_S1_PKT_PKffS6_f
        .type           _ZN6caffe226SparseAdamOutputGradKernelIiEEvmmfffPfS1_S1_S1_PKT_PKffS6_f,@function
        .size           _ZN6caffe226SparseAdamOutputGradKernelIiEEvmmfffPfS1_S1_S1_PKT_PKffS6_f,(.L_x_163 - _ZN6caffe226SparseAdamOutputGradKernelIiEEvmmfffPfS1_S1_S1_PKT_PKffS6_f)
        .other          _ZN6caffe226SparseAdamOutputGradKernelIiEEvmmfffPfS1_S1_S1_PKT_PKffS6_f,@"STO_CUDA_ENTRY STV_DEFAULT"
_ZN6caffe226SparseAdamOutputGradKernelIiEEvmmfffPfS1_S1_S1_PKT_PKffS6_f:
.text._ZN6caffe226SparseAdamOutputGradKernelIiEEvmmfffPfS1_S1_S1_PKT_PKffS6_f:
        /* <DEDUP_REMOVED lines=29> */
.L_x_55:
[----:B------:R-:W-:Y:S01]  /*01d0*/  LOP3.LUT R0, R7, UR8, RZ, 0xfc, !PT ;  /* 0x0000000807007c12 */ /* 0x000fe2000f8efcff */
[----:B------:R-:W-:Y:S03]  /*01e0*/  BSSY.RECONVERGENT B1, `(.L_x_47) ;  /* 0x0000023000017945 */ /* 0x000fe60003800200 */
[----:B------:R-:W-:-:S13]  /*01f0*/  ISETP.NE.U32.AND P0, PT, R0, RZ, PT ;  /* 0x000000ff0000720c */ /* 0x000fda0003f05070 */
[----:B-1----:R-:W-:Y:S05]  /*0200*/  @!P0 BRA `(.L_x_48) ;  /* 0x0000000000248947 */ /* 0x002fea0003800000 */
[----:B------:R-:W-:-:S07]  /*0210*/  MOV R0, 0x230 ;  /* 0x0000023000007802 */ /* 0x000fce0000000f00 */
[----:B0-----:R-:W-:Y:S05]  /*0220*/  CALL.REL.NOINC `($__internal_8_$__cuda_sm20_div_u64) ;  /* 0x0000000400b07944 */ /* 0x001fea0003c00000 */
[----:B------:R-:W-:Y:S01]  /*0230*/  IMAD.MOV.U32 R2, RZ, RZ, R8 ;  /* 0x000000ffff027224 */ /* 0x000fe200078e0008 */
[----:B------:R-:W-:Y:S01]  /*0240*/  MOV R0, 0x270 ;  /* 0x0000027000007802 */ /* 0x000fe20000000f00 */
[----:B------:R-:W-:-:S07]  /*0250*/  IMAD.MOV.U32 R3, RZ, RZ, R9 ;  /* 0x000000ffff037224 */ /* 0x000fce00078e0009 */
[----:B------:R-:W-:Y:S05]  /*0260*/  CALL.REL.NOINC `($__internal_9_$__cuda_sm20_rem_u64) ;  /* 0x0000000800b87944 */ /* 0x000fea0003c00000 */
[----:B------:R-:W-:Y:S01]  /*0270*/  MOV R8, R10 ;  /* 0x0000000a00087202 */ /* 0x000fe20000000f00 */
[----:B------:R-:W-:Y:S01]  /*0280*/  IMAD.MOV.U32 R9, RZ, RZ, R11 ;  /* 0x000000ffff097224 */ /* 0x000fe200078e000b */
[----:B------:R-:W-:Y:S06]  /*0290*/  BRA `(.L_x_49) ;  /* 0x00000000005c7947 */ /* 0x000fec0003800000 */
.L_x_48:
        /* <DEDUP_REMOVED lines=23> */
.L_x_49:
[----:B0-----:R-:W-:Y:S05]  /*0410*/  BSYNC.RECONVERGENT B1 ;  /* 0x0000000000017941 */ /* 0x001fea0003800200 */
.L_x_47:
[----:B------:R-:W-:-:S04]  /*0420*/  LEA R14, P0, R2, UR12, 0x2 ;  /* 0x0000000c020e7c11 */ /* 0x000fc8000f8010ff */
[----:B------:R-:W-:-:S06]  /*0430*/  LEA.HI.X R15, R2, UR13, R3, 0x2, P0 ;  /* 0x0000000d020f7c11 */ /* 0x000fcc00080f1403 */
[----:B------:R-:W2:Y:S01]  /*0440*/  LDG.E R15, desc[UR6][R14.64] ;  /* 0x000000060e0f7981 */ /* 0x000ea2000c1e1900 */
[----:B------:R-:W-:Y:S01]  /*0450*/  MOV R16, R8 ;  /* 0x0000000800107202 */ /* 0x000fe20000000f00 */
[----:B------:R-:W-:Y:S01]  /*0460*/  IMAD.MOV.U32 R17, RZ, RZ, R9 ;  /* 0x000000ffff117224 */ /* 0x000fe200078e0009 */
[C---:B------:R-:W-:Y:S01]  /*0470*/  SHF.L.U64.HI R8, R6.reuse, 0x2, R7 ;  /* 0x0000000206087819 */ /* 0x040fe20000010207 */
[----:B------:R-:W-:-:S05]  /*0480*/  IMAD.SHL.U32 R9, R6, 0x4, RZ ;  /* 0x0000000406097824 */ /* 0x000fca00078e00ff */
[----:B------:R-:W-:-:S04]  /*0490*/  IADD3 R12, P0, PT, R9, UR14, RZ ;  /* 0x0000000e090c7c10 */ /* 0x000fc8000ff1e0ff */
[----:B------:R-:W-:-:S05]  /*04a0*/  IADD3.X R13, PT, PT, R8, UR15, RZ, P0, !PT ;  /* 0x0000000f080d7c10 */ /* 0x000fca00087fe4ff */
[----:B------:R-:W3:Y:S01]  /*04b0*/  LDG.E R14, desc[UR6][R12.64] ;  /* 0x000000060c0e7981 */ /* 0x000ee2000c1e1900 */
[----:B--2---:R-:W-:Y:S01]  /*04c0*/  SHF.R.S32.HI R0, RZ, 0x1f, R15 ;  /* 0x0000001fff007819 */ /* 0x004fe2000001140f */
[----:B------:R-:W-:-:S04]  /*04d0*/  IMAD.WIDE.U32 R16, R15, UR26, R16 ;  /* 0x0000001a0f107c25 */ /* 0x000fc8000f8e0010 */
[----:B------:R-:W-:Y:S02]  /*04e0*/  IMAD R0, R0, UR26, RZ ;  /* 0x0000001a00007c24 */ /* 0x000fe4000f8e02ff */
[----:B------:R-:W-:Y:S02]  /*04f0*/  IMAD.SHL.U32 R10, R16, 0x4, RZ ;  /* 0x00000004100a7824 */ /* 0x000fe400078e00ff */
[----:B------:R-:W-:-:S03]  /*0500*/  IMAD R11, R15, UR27, R0 ;  /* 0x0000001b0f0b7c24 */ /* 0x000fc6000f8e0200 */
[----:B------:R-:W-:Y:S02]  /*0510*/  IADD3 R2, P0, PT, R10, UR10, RZ ;  /* 0x0000000a0a027c10 */ /* 0x000fe4000ff1e0ff */
[----:B------:R-:W-:-:S04]  /*0520*/  IADD3 R11, PT, PT, R17, R11, RZ ;  /* 0x0000000b110b7210 */ /* 0x000fc80007ffe0ff */
        /* <DEDUP_REMOVED lines=21> */
[----:B------:R-:W-:Y:S05]  /*0680*/  CALL.REL.NOINC `($__internal_10_$__cuda_sm20_sqrt_rn_f32_slowpath) ;  /* 0x0000000800b87944 */ /* 0x000fea0003c00000 */
[----:B------:R-:W-:Y:S01]  /*0690*/  IMAD.MOV.U32 R2, RZ, RZ, R12 ;  /* 0x000000ffff027224 */ /* 0x000fe200078e000c */
[----:B------:R-:W-:Y:S06]  /*06a0*/  BRA `(.L_x_52) ;  /* 0x0000000000107947 */ /* 0x000fec0003800000 */
.L_x_51:
[----:B-1----:R-:W-:Y:S01]  /*06b0*/  FMUL.FTZ R2, R19, R16 ;  /* 0x0000001013027220 */ /* 0x002fe20000410000 */
[----:B------:R-:W-:-:S03]  /*06c0*/  FMUL.FTZ R12, R16, 0.5 ;  /* 0x3f000000100c7820 */ /* 0x000fc60000410000 */
[----:B------:R-:W-:-:S04]  /*06d0*/  FFMA R3, -R2, R2, R19 ;  /* 0x0000000202037223 */ /* 0x000fc80000000113 */
[----:B------:R-:W-:-:S07]  /*06e0*/  FFMA R2, R3, R12, R2 ;  /* 0x0000000c03027223 */ /* 0x000fce0000000002 */
.L_x_52:
[----:B------:R-:W-:Y:S05]  /*06f0*/  BSYNC.RECONVERGENT B1 ;  /* 0x0000000000017941 */ /* 0x000fea0003800200 */
.L_x_50:
        /* <DEDUP_REMOVED lines=11> */
[----:B------:R-:W-:Y:S05]  /*07b0*/  CALL.REL.NOINC `($__internal_11_$__cuda_sm3x_div_rn_noftz_f32_slowpath) ;  /* 0x0000000800cc7944 */ /* 0x000fea0003c00000 */
[----:B------:R-:W-:-:S07]  /*07c0*/  IMAD.MOV.U32 R15, RZ, RZ, R0 ;  /* 0x000000ffff0f7224 */ /* 0x000fce00078e0000 */
.L_x_54:
[----:B------:R-:W-:Y:S05]  /*07d0*/  BSYNC.RECONVERGENT B1 ;  /* 0x0000000000017941 */ /* 0x000fea0003800200 */
.L_x_53:
        /* <DEDUP_REMOVED lines=8> */
[----:B------:R-:W-:-:S04]  /*0860*/  IADD3 R6, P0, PT, R6, UR4, RZ ;  /* 0x0000000406067c10 */ /* 0x000fc8000ff1e0ff */
[----:B------:R-:W-:Y:S02]  /*0870*/  IADD3.X R7, PT, PT, RZ, R7, RZ, P0, !PT ;  /* 0x00000007ff077210 */ /* 0x000fe400007fe4ff */
[----:B------:R-:W-:-:S04]  /*0880*/  ISETP.GE.U32.AND P0, PT, R6, UR30, PT ;  /* 0x0000001e06007c0c */ /* 0x000fc8000bf06070 */
[----:B------:R-:W-:Y:S01]  /*0890*/  ISETP.GE.U32.AND.EX P0, PT, R7, UR31, PT, P0 ;  /* 0x0000001f07007c0c */ /* 0x000fe2000bf06100 */
[----:B--2---:R-:W-:-:S05]  /*08a0*/  FFMA R9, R2, R15, R9 ;  /* 0x0000000f02097223 */ /* 0x004fca0000000009 */
[----:B------:R1:W-:Y:S07]  /*08b0*/  STG.E desc[UR6][R10.64], R9 ;  /* 0x000000090a007986 */ /* 0x0003ee000c101906 */
[----:B------:R-:W-:Y:S05]  /*08c0*/  @!P0 BRA `(.L_x_55) ;  /* 0xfffffff800408947 */ /* 0x000fea000383ffff */
[----:B------:R-:W-:Y:S05]  /*08d0*/  BSYNC.RECONVERGENT B0 ;  /* 0x0000000000007941 */ /* 0x000fea0003800200 */
.L_x_46:
[----:B------:R-:W-:Y:S05]  /*08e0*/  EXIT ;  /* 0x000000000000794d */ /* 0x000fea0003800000 */
        .weak           $__internal_8_$__cuda_sm20_div_u64
        .type           $__internal_8_$__cuda_sm20_div_u64,@function
        .size           $__internal_8_$__cuda_sm20_div_u64,($__internal_9_$__cuda_sm20_rem_u64 - $__internal_8_$__cuda_sm20_div_u64)
$__internal_8_$__cuda_sm20_div_u64:
        /* <DEDUP_REMOVED lines=10> */
[----:B------:R-:W-:-:S04]  /*0990*/  IMAD.HI.U32 R10, R8, R13, RZ ;  /* 0x0000000d080a7227 */ /* 0x000fc800078e00ff */
[----:B------:R-:W-:Y:S01]  /*09a0*/  IMAD.X R15, RZ, RZ, ~R11, P0 ;  /* 0x000000ffff0f7224 */ /* 0x000fe200000e0e0b */
[----:B------:R-:W-:-:S03]  /*09b0*/  MOV R11, R8 ;  /* 0x00000008000b7202 */ /* 0x000fc60000000f00 */
[-C--:B------:R-:W-:Y:S02]  /*09c0*/  IMAD R17, R9, R15.reuse, RZ ;  /* 0x0000000f09117224 */ /* 0x080fe400078e02ff */
[----:B------:R-:W-:-:S04]  /*09d0*/  IMAD.WIDE.U32 R10, P0, R8, R15, R10 ;  /* 0x0000000f080a7225 */ /* 0x000fc8000780000a */
[----:B------:R-:W-:-:S04]  /*09e0*/  IMAD.HI.U32 R15, R9, R15, RZ ;  /* 0x0000000f090f7227 */ /* 0x000fc800078e00ff */
[----:B------:R-:W-:-:S05]  /*09f0*/  IMAD.HI.U32 R10, P1, R9, R13, R10 ;  /* 0x0000000d090a7227 */ /* 0x000fca000782000a */
[----:B------:R-:W-:Y:S01]  /*0a00*/  IADD3 R11, P2, PT, R17, R10, RZ ;  /* 0x0000000a110b7210 */ /* 0x000fe20007f5e0ff */
[----:B------:R-:W-:-:S04]  /*0a10*/  IMAD.X R10, R15, 0x1, R9, P0 ;  /* 0x000000010f0a7824 */ /* 0x000fc800000e0609 */
[----:B------:R-:W-:Y:S01]  /*0a20*/  IMAD.WIDE.U32 R8, R11, R2, RZ ;  /* 0x000000020b087225 */ /* 0x000fe200078e00ff */
[----:B------:R-:W-:-:S03]  /*0a30*/  IADD3.X R13, PT, PT, RZ, RZ, R10, P2, P1 ;  /* 0x000000ffff0d7210 */ /* 0x000fc600017e240a */
[----:B------:R-:W-:Y:S01]  /*0a40*/  IMAD R9, R11, R3, R9 ;  /* 0x000000030b097224 */ /* 0x000fe200078e0209 */
[----:B------:R-:W-:-:S03]  /*0a50*/  IADD3 R15, P0, PT, RZ, -R8, RZ ;  /* 0x80000008ff0f7210 */ /* 0x000fc60007f1e0ff */
[----:B------:R-:W-:Y:S02]  /*0a60*/  IMAD R9, R13, R2, R9 ;  /* 0x000000020d097224 */ /* 0x000fe400078e0209 */
[----:B------:R-:W-:-:S04]  /*0a70*/  IMAD.HI.U32 R10, R11, R15, RZ ;  /* 0x0000000f0b0a7227 */ /* 0x000fc800078e00ff */
[----:B------:R-:W-:Y:S02]  /*0a80*/  IMAD.X R8, RZ, RZ, ~R9, P0 ;  /* 0x000000ffff087224 */ /* 0x000fe400000e0e09 */
[----:B------:R-:W-:Y:S02]  /*0a90*/  IMAD.MOV.U32 R9, RZ, RZ, RZ ;  /* 0x000000ffff097224 */ /* 0x000fe400078e00ff */
[----:B------:R-:W-:-:S04]  /*0aa0*/  IMAD.WIDE.U32 R10, P0, R11, R8, R10 ;  /* 0x000000080b0a7225 */ /* 0x000fc8000780000a */
[C---:B------:R-:W-:Y:S02]  /*0ab0*/  IMAD R12, R13.reuse, R8, RZ ;  /* 0x000000080d0c7224 */ /* 0x040fe400078e02ff */
[----:B------:R-:W-:-:S04]  /*0ac0*/  IMAD.HI.U32 R11, P1, R13, R15, R10 ;  /* 0x0000000f0d0b7227 */ /* 0x000fc8000782000a */
[----:B------:R-:W-:Y:S01]  /*0ad0*/  IMAD.HI.U32 R8, R13, R8, RZ ;  /* 0x000000080d087227 */ /* 0x000fe200078e00ff */
[----:B------:R-:W-:-:S04]  /*0ae0*/  IADD3 R11, P2, PT, R12, R11, RZ ;  /* 0x0000000b0c0b7210 */ /* 0x000fc80007f5e0ff */
[----:B------:R-:W-:Y:S01]  /*0af0*/  IADD3.X R13, PT, PT, R8, R13, RZ, P0, !PT ;  /* 0x0000000d080d7210 */ /* 0x000fe200007fe4ff */
[----:B------:R-:W-:-:S03]  /*0b00*/  IMAD.HI.U32 R8, R11, R6, RZ ;  /* 0x000000060b087227 */ /* 0x000fc600078e00ff */
[----:B------:R-:W-:Y:S01]  /*0b10*/  IADD3.X R13, PT, PT, RZ, RZ, R13, P2, P1 ;  /* 0x000000ffff0d7210 */ /* 0x000fe200017e240d */
[----:B------:R-:W-:-:S04]  /*0b20*/  IMAD.WIDE.U32 R8, R11, R7, R8 ;  /* 0x000000070b087225 */ /* 0x000fc800078e0008 */
[C---:B------:R-:W-:Y:S02]  /*0b30*/  IMAD R11, R13.reuse, R7, RZ ;  /* 0x000000070d0b7224 */ /* 0x040fe400078e02ff */
[----:B------:R-:W-:-:S04]  /*0b40*/  IMAD.HI.U32 R8, P0, R13, R6, R8 ;  /* 0x000000060d087227 */ /* 0x000fc80007800008 */
[----:B------:R-:W-:Y:S01]  /*0b50*/  IMAD.HI.U32 R10, R13, R7, RZ ;  /* 0x000000070d0a7227 */ /* 0x000fe200078e00ff */
[----:B------:R-:W-:-:S03]  /*0b60*/  IADD3 R11, P1, PT, R11, R8, RZ ;  /* 0x000000080b0b7210 */ /* 0x000fc60007f3e0ff */
[----:B------:R-:W-:Y:S02]  /*0b70*/  IMAD.X R10, RZ, RZ, R10, P0 ;  /* 0x000000ffff0a7224 */ /* 0x000fe400000e060a */
[----:B------:R-:W-:-:S03]  /*0b80*/  IMAD.WIDE.U32 R8, R11, R2, RZ ;  /* 0x000000020b087225 */ /* 0x000fc600078e00ff */
[----:B------:R-:W-:Y:S01]  /*0b90*/  IADD3.X R13, PT, PT, RZ, R10, RZ, P1, !PT ;  /* 0x0000000aff0d7210 */ /* 0x000fe20000ffe4ff */
[----:B------:R-:W-:Y:S01]  /*0ba0*/  IMAD R9, R11, R3, R9 ;  /* 0x000000030b097224 */ /* 0x000fe200078e0209 */
[----:B------:R-:W-:-:S03]  /*0bb0*/  IADD3 R15, P1, PT, -R8, R6, RZ ;  /* 0x00000006080f7210 */ /* 0x000fc60007f3e1ff */
[-C--:B------:R-:W-:Y:S01]  /*0bc0*/  IMAD R8, R13, R2.reuse, R9 ;  /* 0x000000020d087224 */ /* 0x080fe200078e0209 */
[CC--:B------:R-:W-:Y:S02]  /*0bd0*/  ISETP.GE.U32.AND P0, PT, R15.reuse, R2.reuse, PT ;  /* 0x000000020f00720c */ /* 0x0c0fe40003f06070 */
[----:B------:R-:W-:Y:S01]  /*0be0*/  IADD3 R9, P2, PT, R15, -R2, RZ ;  /* 0x800000020f097210 */ /* 0x000fe20007f5e0ff */
[----:B------:R-:W-:Y:S01]  /*0bf0*/  IMAD.X R14, R7, 0x1, ~R8, P1 ;  /* 0x00000001070e7824 */ /* 0x000fe200008e0e08 */
[----:B------:R-:W-:-:S03]  /*0c00*/  IADD3 R8, P1, PT, R11, 0x1, RZ ;  /* 0x000000010b087810 */ /* 0x000fc60007f3e0ff */
[C---:B------:R-:W-:Y:S01]  /*0c10*/  IMAD.X R12, R14.reuse, 0x1, ~R3, P2 ;  /* 0x000000010e0c7824 */ /* 0x040fe200010e0e03 */
[----:B------:R-:W-:Y:S02]  /*0c20*/  ISETP.GE.U32.AND.EX P0, PT, R14, R3, PT, P0 ;  /* 0x000000030e00720c */ /* 0x000fe40003f06100 */
[----:B------:R-:W-:Y:S02]  /*0c30*/  IADD3.X R10, PT, PT, RZ, R13, RZ, P1, !PT ;  /* 0x0000000dff0a7210 */ /* 0x000fe40000ffe4ff */
[----:B------:R-:W-:Y:S02]  /*0c40*/  SEL R11, R8, R11, P0 ;  /* 0x0000000b080b7207 */ /* 0x000fe40000000000 */
[----:B------:R-:W-:Y:S02]  /*0c50*/  SEL R9, R9, R15, P0 ;  /* 0x0000000f09097207 */ /* 0x000fe40000000000 */
[----:B------:R-:W-:Y:S02]  /*0c60*/  SEL R12, R12, R14, P0 ;  /* 0x0000000e0c0c7207 */ /* 0x000fe40000000000 */
[----:B------:R-:W-:-:S02]  /*0c70*/  SEL R10, R10, R13, P0 ;  /* 0x0000000d0a0a7207 */ /* 0x000fc40000000000 */
[----:B------:R-:W-:Y:S02]  /*0c80*/  IADD3 R8, P2, PT, R11, 0x1, RZ ;  /* 0x000000010b087810 */ /* 0x000fe40007f5e0ff */
[----:B------:R-:W-:Y:S02]  /*0c90*/  ISETP.GE.U32.AND P0, PT, R9, R2, PT ;  /* 0x000000020900720c */ /* 0x000fe40003f06070 */
[----:B------:R-:W-:Y:S01]  /*0ca0*/  ISETP.NE.U32.AND P1, PT, R2, RZ, PT ;  /* 0x000000ff0200720c */ /* 0x000fe20003f25070 */
[----:B------:R-:W-:Y:S01]  /*0cb0*/  IMAD.X R9, RZ, RZ, R10, P2 ;  /* 0x000000ffff097224 */ /* 0x000fe200010e060a */
[----:B------:R-:W-:Y:S01]  /*0cc0*/  ISETP.GE.U32.AND.EX P0, PT, R12, R3, PT, P0 ;  /* 0x000000030c00720c */ /* 0x000fe20003f06100 */
[----:B------:R-:W-:Y:S01]  /*0cd0*/  IMAD.MOV.U32 R2, RZ, RZ, R0 ;  /* 0x000000ffff027224 */ /* 0x000fe200078e0000 */
[----:B------:R-:W-:Y:S01]  /*0ce0*/  ISETP.NE.AND.EX P1, PT, R3, RZ, PT, P1 ;  /* 0x000000ff0300720c */ /* 0x000fe20003f25310 */
[----:B------:R-:W-:Y:S01]  /*0cf0*/  HFMA2 R3, -RZ, RZ, 0, 0 ;  /* 0x00000000ff037431 */ /* 0x000fe200000001ff */
[----:B------:R-:W-:-:S02]  /*0d00*/  SEL R8, R8, R11, P0 ;  /* 0x0000000b08087207 */ /* 0x000fc40000000000 */
[----:B------:R-:W-:Y:S02]  /*0d10*/  SEL R9, R9, R10, P0 ;  /* 0x0000000a09097207 */ /* 0x000fe40000000000 */
[----:B------:R-:W-:Y:S02]  /*0d20*/  SEL R8, R8, 0xffffffff, P1 ;  /* 0xffffffff08087807 */ /* 0x000fe40000800000 */
[----:B------:R-:W-:Y:S01]  /*0d30*/  SEL R9, R9, 0xffffffff, P1 ;  /* 0xffffffff09097807 */ /* 0x000fe20000800000 */
[----:B------:R-:W-:Y:S06]  /*0d40*/  RET.REL.NODEC R2 `(_ZN6caffe226SparseAdamOutputGradKernelIiEEvmmfffPfS1_S1_S1_PKT_PKffS6_f) ;  /* 0xfffffff002ac7950 */ /* 0x000fec0003c3ffff */
        .weak           $__internal_9_$__cuda_sm20_rem_u64
        .type           $__internal_9_$__cuda_sm20_rem_u64,@function
        .size           $__internal_9_$__cuda_sm20_rem_u64,($__internal_10_$__cuda_sm20_sqrt_rn_f32_slowpath - $__internal_9_$__cuda_sm20_rem_u64)
$__internal_9_$__cuda_sm20_rem_u64:
        /* <DEDUP_REMOVED lines=46> */
[----:B------:R-:W-:-:S03]  /*1030*/  ISETP.GE.U32.AND P0, PT, R11, R8, PT ;  /* 0x000000080b00720c */ /* 0x000fc60003f06070 */
[----:B------:R-:W-:Y:S01]  /*1040*/  IMAD.X R10, R7, 0x1, ~R10, P1 ;  /* 0x00000001070a7824 */ /* 0x000fe200008e0e0a */
[----:B------:R-:W-:-:S04]  /*1050*/  IADD3 R13, P1, PT, R11, -R8, RZ ;  /* 0x800000080b0d7210 */ /* 0x000fc80007f3e0ff */
[C---:B------:R-:W-:Y:S01]  /*1060*/  ISETP.GE.U32.AND.EX P0, PT, R10.reuse, R9, PT, P0 ;  /* 0x000000090a00720c */ /* 0x040fe20003f06100 */
[----:B------:R-:W-:Y:S01]  /*1070*/  IMAD.X R12, R10, 0x1, ~R9, P1 ;  /* 0x000000010a0c7824 */ /* 0x000fe200008e0e09 */
[----:B------:R-:W-:Y:S02]  /*1080*/  ISETP.NE.U32.AND P1, PT, R8, RZ, PT ;  /* 0x000000ff0800720c */ /* 0x000fe40003f25070 */
[----:B------:R-:W-:Y:S02]  /*1090*/  SEL R13, R13, R11, P0 ;  /* 0x0000000b0d0d7207 */ /* 0x000fe40000000000 */
[----:B------:R-:W-:Y:S02]  /*10a0*/  SEL R12, R12, R10, P0 ;  /* 0x0000000a0c0c7207 */ /* 0x000fe40000000000 */
[CC--:B------:R-:W-:Y:S02]  /*10b0*/  ISETP.GE.U32.AND P0, PT, R13.reuse, R8.reuse, PT ;  /* 0x000000080d00720c */ /* 0x0c0fe40003f06070 */
[----:B------:R-:W-:Y:S01]  /*10c0*/  IADD3 R10, P2, PT, R13, -R8, RZ ;  /* 0x800000080d0a7210 */ /* 0x000fe20007f5e0ff */
[----:B------:R-:W-:Y:S01]  /*10d0*/  IMAD.MOV.U32 R8, RZ, RZ, R0 ;  /* 0x000000ffff087224 */ /* 0x000fe200078e0000 */
[----:B------:R-:W-:-:S02]  /*10e0*/  ISETP.GE.U32.AND.EX P0, PT, R12, R9, PT, P0 ;  /* 0x000000090c00720c */ /* 0x000fc40003f06100 */
[----:B------:R-:W-:Y:S02]  /*10f0*/  IADD3.X R11, PT, PT, R12, ~R9, RZ, P2, !PT ;  /* 0x800000090c0b7210 */ /* 0x000fe400017fe4ff */
[----:B------:R-:W-:Y:S01]  /*1100*/  ISETP.NE.AND.EX P1, PT, R9, RZ, PT, P1 ;  /* 0x000000ff0900720c */ /* 0x000fe20003f25310 */
[----:B------:R-:W-:Y:S01]  /*1110*/  IMAD.MOV.U32 R9, RZ, RZ, 0x0 ;  /* 0x00000000ff097424 */ /* 0x000fe200078e00ff */
[----:B------:R-:W-:Y:S02]  /*1120*/  SEL R10, R10, R13, P0 ;  /* 0x0000000d0a0a7207 */ /* 0x000fe40000000000 */
[----:B------:R-:W-:Y:S02]  /*1130*/  SEL R11, R11, R12, P0 ;  /* 0x0000000c0b0b7207 */ /* 0x000fe40000000000 */
[----:B------:R-:W-:Y:S02]  /*1140*/  SEL R10, R10, 0xffffffff, P1 ;  /* 0xffffffff0a0a7807 */ /* 0x000fe40000800000 */
[----:B------:R-:W-:Y:S01]  /*1150*/  SEL R11, R11, 0xffffffff, P1 ;  /* 0xffffffff0b0b7807 */ /* 0x000fe20000800000 */
[----:B------:R-:W-:Y:S06]  /*1160*/  RET.REL.NODEC R8 `(_ZN6caffe226SparseAdamOutputGradKernelIiEEvmmfffPfS1_S1_S1_PKT_PKffS6_f) ;  /* 0xffffffec08a47950 */ /* 0x000fec0003c3ffff */
        .weak           $__internal_10_$__cuda_sm20_sqrt_rn_f32_slowpath
        .type           $__internal_10_$__cuda_sm20_sqrt_rn_f32_slowpath,@function
        .size           $__internal_10_$__cuda_sm20_sqrt_rn_f32_slowpath,($__internal_11_$__cuda_sm3x_div_rn_noftz_f32_slowpath - $__internal_10_$__cuda_sm20_sqrt_rn_f32_slowpath)
$__internal_10_$__cuda_sm20_sqrt_rn_f32_slowpath:
[----:B------:R-:W-:-:S13]  /*1170*/  LOP3.LUT P0, RZ, R19, 0x7fffffff, RZ, 0xc0, !PT ;  /* 0x7fffffff13ff7812 */ /* 0x000fda000780c0ff */
[----:B------:R-:W-:Y:S01]  /*1180*/  @!P0 MOV R3, R19 ;  /* 0x0000001300038202 */ /* 0x000fe20000000f00 */
[----:B------:R-:W-:Y:S06]  /*1190*/  @!P0 BRA `(.L_x_56) ;  /* 0x0000000000448947 */ /* 0x000fec0003800000 */
[----:B------:R-:W-:Y:S01]  /*11a0*/  FSETP.GEU.FTZ.AND P0, PT, R19, RZ, PT ;  /* 0x000000ff1300720b */ /* 0x000fe20003f1e000 */
[----:B------:R-:W-:-:S12]  /*11b0*/  IMAD.MOV.U32 R2, RZ, RZ, R19 ;  /* 0x000000ffff027224 */ /* 0x000fd800078e0013 */
[----:B------:R-:W-:Y:S01]  /*11c0*/  @!P0 IMAD.MOV.U32 R3, RZ, RZ, 0x7fffffff ;  /* 0x7fffffffff038424 */ /* 0x000fe200078e00ff */
        /* <DEDUP_REMOVED lines=9> */
[----:B------:R-:W-:Y:S02]  /*1260*/  @!P0 MOV R3, R2 ;  /* 0x0000000200038202 */ /* 0x000fe40000000f00 */
[----:B------:R-:W-:-:S04]  /*1270*/  @P0 FADD.FTZ R14, -R13, -RZ ;  /* 0x800000ff0d0e0221 */ /* 0x000fc80000010100 */
[----:B------:R-:W-:-:S04]  /*1280*/  @P0 FFMA R14, R13, R14, R12 ;  /* 0x0000000e0d0e0223 */ /* 0x000fc8000000000c */
[----:B------:R-:W-:-:S04]  /*1290*/  @P0 FFMA R14, R14, R15, R13 ;  /* 0x0000000f0e0e0223 */ /* 0x000fc8000000000d */
[----:B------:R-:W-:-:S07]  /*12a0*/  @P0 FMUL.FTZ R3, R14, 2.3283064365386962891e-10 ;  /* 0x2f8000000e030820 */ /* 0x000fce0000410000 */
.L_x_56:
[----:B------:R-:W-:Y:S02]  /*12b0*/  IMAD.MOV.U32 R12, RZ, RZ, R3 ;  /* 0x000000ffff0c7224 */ /* 0x000fe400078e0003 */
[----:B------:R-:W-:Y:S02]  /*12c0*/  HFMA2 R3, -RZ, RZ, 0, 0 ;  /* 0x00000000ff037431 */ /* 0x000fe400000001ff */
[----:B------:R-:W-:-:S04]  /*12d0*/  IMAD.MOV.U32 R2, RZ, RZ, R16 ;  /* 0x000000ffff027224 */ /* 0x000fc800078e0010 */
[----:B------:R-:W-:Y:S05]  /*12e0*/  RET.REL.NODEC R2 `(_ZN6caffe226SparseAdamOutputGradKernelIiEEvmmfffPfS1_S1_S1_PKT_PKffS6_f) ;  /* 0xffffffec02447950 */ /* 0x000fea0003c3ffff */
        .weak           $__internal_11_$__cuda_sm3x_div_rn_noftz_f32_slowpath
        .type           $__internal_11_$__cuda_sm3x_div_rn_noftz_f32_slowpath,@function
        .size           $__internal_11_$__cuda_sm3x_div_rn_noftz_f32_slowpath,(.L_x_163 - $__internal_11_$__cuda_sm3x_div_rn_noftz_f32_slowpath)
$__internal_11_$__cuda_sm3x_div_rn_noftz_f32_slowpath:
[--C-:B------:R-:W-:Y:S01]  /*12f0*/  SHF.R.U32.HI R13, RZ, 0x17, R17.reuse ;  /* 0x00000017ff0d7819 */ /* 0x100fe20000011611 */
[----:B------:R-:W-:Y:S01]  /*1300*/  BSSY.RECONVERGENT B2, `(.L_x_57) ;  /* 0x0000065000027945 */ /* 0x000fe20003800200 */
[----:B------:R-:W-:Y:S01]  /*1310*/  SHF.R.U32.HI R3, RZ, 0x17, R0 ;  /* 0x00000017ff037819 */ /* 0x000fe20000011600 */
[----:B------:R-:W-:Y:S01]  /*1320*/  IMAD.MOV.U32 R15, RZ, RZ, R17 ;  /* 0x000000ffff0f7224 */ /* 0x000fe200078e0011 */
[----:B------:R-:W-:Y:S02]  /*1330*/  LOP3.LUT R13, R13, 0xff, RZ, 0xc0, !PT ;  /* 0x000000ff0d0d7812 */ /* 0x000fe400078ec0ff */
[----:B------:R-:W-:Y:S02]  /*1340*/  LOP3.LUT R18, R3, 0xff, RZ, 0xc0, !PT ;  /* 0x000000ff03127812 */ /* 0x000fe400078ec0ff */
[----:B------:R-:W-:Y:S01]  /*1350*/  MOV R14, R0 ;  /* 0x00000000000e7202 */ /* 0x000fe20000000f00 */
[----:B------:R-:W-:Y:S02]  /*1360*/  VIADD R19, R13, 0xffffffff ;  /* 0xffffffff0d137836 */ /* 0x000fe40000000000 */
[----:B------:R-:W-:-:S03]  /*1370*/  VIADD R16, R18, 0xffffffff ;  /* 0xffffffff12107836 */ /* 0x000fc60000000000 */
        /* <DEDUP_REMOVED lines=28> */
.L_x_58:
        /* <DEDUP_REMOVED lines=51> */
.L_x_65:
[----:B------:R-:W-:-:S04]  /*1870*/  LOP3.LUT R0, R0, 0x80000000, RZ, 0xc0, !PT ;  /* 0x8000000000007812 */ /* 0x000fc800078ec0ff */
[----:B------:R-:W-:Y:S01]  /*1880*/  LOP3.LUT R0, R0, 0x7f800000, RZ, 0xfc, !PT ;  /* 0x7f80000000007812 */ /* 0x000fe200078efcff */
[----:B------:R-:W-:Y:S06]  /*1890*/  BRA `(.L_x_66) ;  /* 0x0000000000047947 */ /* 0x000fec0003800000 */
.L_x_64:
[----:B------:R-:W-:-:S07]  /*18a0*/  LEA R0, R13, R0, 0x17 ;  /* 0x000000000d007211 */ /* 0x000fce00078eb8ff */
.L_x_66:
[----:B------:R-:W-:Y:S05]  /*18b0*/  BSYNC.RECONVERGENT B3 ;  /* 0x0000000000037941 */ /* 0x000fea0003800200 */
.L_x_63:
[----:B------:R-:W-:Y:S05]  /*18c0*/  BRA `(.L_x_67) ;  /* 0x0000000000207947 */ /* 0x000fea0003800000 */
.L_x_62:
[----:B------:R-:W-:-:S04]  /*18d0*/  LOP3.LUT R0, R15, 0x80000000, R14, 0x48, !PT ;  /* 0x800000000f007812 */ /* 0x000fc800078e480e */
[----:B------:R-:W-:Y:S01]  /*18e0*/  LOP3.LUT R0, R0, 0x7f800000, RZ, 0xfc, !PT ;  /* 0x7f80000000007812 */ /* 0x000fe200078efcff */
[----:B------:R-:W-:Y:S06]  /*18f0*/  BRA `(.L_x_67) ;  /* 0x0000000000147947 */ /* 0x000fec0003800000 */
.L_x_61:
[----:B------:R-:W-:Y:S01]  /*1900*/  LOP3.LUT R0, R15, 0x80000000, R14, 0x48, !PT ;  /* 0x800000000f007812 */ /* 0x000fe200078e480e */
[----:B------:R-:W-:Y:S06]  /*1910*/  BRA `(.L_x_67) ;  /* 0x00000000000c7947 */ /* 0x000fec0003800000 */
.L_x_60:
[----:B------:R-:W0:Y:S01]  /*1920*/  MUFU.RSQ R0, -QNAN ;  /* 0xffc0000000007908 */ /* 0x000e220000001400 */
[----:B------:R-:W-:Y:S05]  /*1930*/  BRA `(.L_x_67) ;  /* 0x0000000000047947 */ /* 0x000fea0003800000 */
.L_x_59:
[----:B------:R-:W-:-:S07]  /*1940*/  FADD.FTZ R0, R0, R3 ;  /* 0x0000000300007221 */ /* 0x000fce0000010000 */
.L_x_67:
[----:B------:R-:W-:Y:S05]  /*1950*/  BSYNC.RECONVERGENT B2 ;  /* 0x0000000000027941 */ /* 0x000fea0003800200 */
.L_x_57:
[----:B------:R-:W-:-:S04]  /*1960*/  IMAD.MOV.U32 R3, RZ, RZ, 0x0 ;  /* 0x00000000ff037424 */ /* 0x000fc800078e00ff */
[----:B0-----:R-:W-:Y:S05]  /*1970*/  RET.REL.NODEC R2 `(_ZN6caffe226SparseAdamOutputGradKernelIiEEvmmfffPfS1_S1_S1_PKT_PKffS6_f) ;  /* 0xffffffe402a07950 */ /* 0x001fea0003c3ffff */
.L_x_68:
        /* <DEDUP_REMOVED lines=16> */
.L_x_163:


//--------------------- .text._ZN6caffe216SparseAdamKernelIiEEvmmfffPfS1_S1_PKT_PKffS6_f --------------------------
	.section	.text._ZN6caffe216SparseAdamKernelIiEEvmmfffPfS1_S1_PKT_PKffS6_f,"ax",@progbits
	.align	128
        .global         _ZN6caffe216SparseAdamKernelIiEEvmmfffPfS1_S1_PKT_PKffS6_f
        .type           _ZN6caffe216SparseAdamKernelIiEEvmmfffPfS1_S1_PKT_PKffS6_f,@function
        .size           _ZN6caffe216SparseAdamKernelIiEEvmmfffPfS1_S1_PKT_PKffS6_f,(.L_x_167 - _ZN6caffe216SparseAdamKernelIiEEvmmfffPfS1_S1_PKT_PKffS6_f)
        .other          _ZN6caffe216SparseAdamKernelIiEEvmmfffPfS1_S1_PKT_PKffS6_f,@"STO_CUDA_ENTRY STV_DEFAULT"
_ZN6caffe216SparseAdamKernelIiEEvmmfffPfS1_S1_PKT_PKffS6_f:
.text._ZN6caffe216SparseAdamKernelIiEEvmmfffPfS1_S1_PKT_PKffS6_f:
        /* <DEDUP_REMOVED lines=28> */
.L_x_78:
[----:B------:R-:W-:Y:S01]  /*01c0*/  LOP3.LUT R0, R7, UR8, RZ, 0xfc, !PT ;  /* 0x0000000807007c12 */ /* 0x000fe2000f8efcff */
[----:B------:R-:W-:Y:S03]  /*01d0*/  BSSY.RECONVERGENT B1, `(.L_x_70) ;  /* 0x0000023000017945 */ /* 0x000fe60003800200 */
[----:B------:R-:W-:-:S13]  /*01e0*/  ISETP.NE.U32.AND P0, PT, R0, RZ, PT ;  /* 0x000000ff0000720c */ /* 0x000fda0003f05070 */
[----:B-1----:R-:W-:Y:S05]  /*01f0*/  @!P0 BRA `(.L_x_71) ;  /* 0x0000000000248947 */ /* 0x002fea0003800000 */
[----:B------:R-:W-:-:S07]  /*0200*/  MOV R0, 0x220 ;  /* 0x0000022000007802 */ /* 0x000fce0000000f00 */
[----:B0-----:R-:W-:Y:S05]  /*0210*/  CALL.REL.NOINC `($__internal_12_$__cuda_sm20_div_u64) ;  /* 0x0000000400a07944 */ /* 0x001fea0003c00000 */
[----:B------:R-:W-:Y:S01]  /*0220*/  IMAD.MOV.U32 R2, RZ, RZ, R8 ;  /* 0x000000ffff027224 */ /* 0x000fe200078e0008 */
[----:B------:R-:W-:Y:S01]  /*0230*/  MOV R0, 0x260 ;  /* 0x0000026000007802 */ /* 0x000fe20000000f00 */
[----:B------:R-:W-:-:S07]  /*0240*/  IMAD.MOV.U32 R3, RZ, RZ, R9 ;  /* 0x000000ffff037224 */ /* 0x000fce00078e0009 */
[----:B------:R-:W-:Y:S05]  /*0250*/  CALL.REL.NOINC `($__internal_13_$__cuda_sm20_rem_u64) ;  /* 0x0000000800a87944 */ /* 0x000fea0003c00000 */
[----:B------:R-:W-:Y:S01]  /*0260*/  MOV R8, R10 ;  /* 0x0000000a00087202 */ /* 0x000fe20000000f00 */
[----:B------:R-:W-:Y:S01]  /*0270*/  IMAD.MOV.U32 R9, RZ, RZ, R11 ;  /* 0x000000ffff097224 */ /* 0x000fe200078e000b */
[----:B------:R-:W-:Y:S06]  /*0280*/  BRA `(.L_x_72) ;  /* 0x00000000005c7947 */ /* 0x000fec0003800000 */
.L_x_71:
        /* <DEDUP_REMOVED lines=23> */
.L_x_72:
[----:B0-----:R-:W-:Y:S05]  /*0400*/  BSYNC.RECONVERGENT B1 ;  /* 0x0000000000017941 */ /* 0x001fea0003800200 */
.L_x_70:
[----:B------:R-:W-:-:S04]  /*0410*/  LEA R14, P0, R2, UR18, 0x2 ;  /* 0x00000012020e7c11 */ /* 0x000fc8000f8010ff */
[----:B------:R-:W-:-:S06]  /*0420*/  LEA.HI.X R15, R2, UR19, R3, 0x2, P0 ;  /* 0x00000013020f7c11 */ /* 0x000fcc00080f1403 */
[----:B------:R-:W2:Y:S01]  /*0430*/  LDG.E R15, desc[UR6][R14.64] ;  /* 0x000000060e0f7981 */ /* 0x000ea2000c1e1900 */
[----:B------:R-:W-:Y:S01]  /*0440*/  MOV R2, R8 ;  /* 0x0000000800027202 */ /* 0x000fe20000000f00 */
[----:B------:R-:W-:Y:S01]  /*0450*/  IMAD.MOV.U32 R3, RZ, RZ, R9 ;  /* 0x000000ffff037224 */ /* 0x000fe200078e0009 */
[----:B------:R-:W-:-:S04]  /*0460*/  LEA R10, P0, R6, UR12, 0x2 ;  /* 0x0000000c060a7c11 */ /* 0x000fc8000f8010ff */
[----:B------:R-:W-:Y:S02]  /*0470*/  LEA.HI.X R11, R6, UR13, R7, 0x2, P0 ;  /* 0x0000000d060b7c11 */ /* 0x000fe400080f1407 */
[----:B--2---:R-:W-:Y:S01]  /*0480*/  SHF.R.S32.HI R0, RZ, 0x1f, R15 ;  /* 0x0000001fff007819 */ /* 0x004fe2000001140f */
[----:B------:R-:W-:-:S04]  /*0490*/  IMAD.WIDE.U32 R2, R15, UR24, R2 ;  /* 0x000000180f027c25 */ /* 0x000fc8000f8e0002 */
[----:B------:R-:W-:Y:S02]  /*04a0*/  IMAD R0, R0, UR24, RZ ;  /* 0x0000001800007c24 */ /* 0x000fe4000f8e02ff */
[----:B------:R-:W-:Y:S02]  /*04b0*/  IMAD.SHL.U32 R8, R2, 0x4, RZ ;  /* 0x0000000402087824 */ /* 0x000fe400078e00ff */
[----:B------:R-:W-:-:S03]  /*04c0*/  IMAD R9, R15, UR25, R0 ;  /* 0x000000190f097c24 */ /* 0x000fc6000f8e0200 */
[----:B------:R-:W-:Y:S02]  /*04d0*/  IADD3 R12, P0, PT, R8, UR10, RZ ;  /* 0x0000000a080c7c10 */ /* 0x000fe4000ff1e0ff */
[----:B------:R-:W-:Y:S02]  /*04e0*/  IADD3 R9, PT, PT, R3, R9, RZ ;  /* 0x0000000903097210 */ /* 0x000fe40007ffe0ff */
[----:B------:R-:W2:Y:S02]  /*04f0*/  LDG.E R3, desc[UR6][R10.64] ;  /* 0x000000060a037981 */ /* 0x000ea4000c1e1900 */
        /* <DEDUP_REMOVED lines=24> */
[----:B------:R-:W-:Y:S05]  /*0680*/  CALL.REL.NOINC `($__internal_14_$__cuda_sm20_sqrt_rn_f32_slowpath) ;  /* 0x0000000800a47944 */ /* 0x000fea0003c00000 */
[----:B------:R-:W-:Y:S01]  /*0690*/  IMAD.MOV.U32 R2, RZ, RZ, R10 ;  /* 0x000000ffff027224 */ /* 0x000fe200078e000a */
[----:B------:R-:W-:Y:S06]  /*06a0*/  BRA `(.L_x_75) ;  /* 0x0000000000107947 */ /* 0x000fec0003800000 */
.L_x_74:
[----:B------:R-:W-:Y:S01]  /*06b0*/  FMUL.FTZ R2, R19, R12 ;  /* 0x0000000c13027220 */ /* 0x000fe20000410000 */
[----:B------:R-:W-:-:S03]  /*06c0*/  FMUL.FTZ R10, R12, 0.5 ;  /* 0x3f0000000c0a7820 */ /* 0x000fc60000410000 */
[----:B------:R-:W-:-:S04]  /*06d0*/  FFMA R3, -R2, R2, R19 ;  /* 0x0000000202037223 */ /* 0x000fc80000000113 */
[----:B------:R-:W-:-:S07]  /*06e0*/  FFMA R2, R3, R10, R2 ;  /* 0x0000000a03027223 */ /* 0x000fce0000000002 */
.L_x_75:
[----:B------:R-:W-:Y:S05]  /*06f0*/  BSYNC.RECONVERGENT B1 ;  /* 0x0000000000017941 */ /* 0x000fea0003800200 */
.L_x_73:
        /* <DEDUP_REMOVED lines=11> */
[----:B------:R-:W-:Y:S05]  /*07b0*/  CALL.REL.NOINC `($__internal_15_$__cuda_sm3x_div_rn_noftz_f32_slowpath) ;  /* 0x0000000800b87944 */ /* 0x000fea0003c00000 */
[----:B------:R-:W-:-:S07]  /*07c0*/  MOV R2, R0 ;  /* 0x0000000000027202 */ /* 0x000fce0000000f00 */
.L_x_77:
[----:B------:R-:W-:Y:S05]  /*07d0*/  BSYNC.RECONVERGENT B1 ;  /* 0x0000000000017941 */ /* 0x000fea0003800200 */
.L_x_76:
        /* <DEDUP_REMOVED lines=11> */
.L_x_69:
[----:B------:R-:W-:Y:S05]  /*0890*/  EXIT ;  /* 0x000000000000794d */ /* 0x000fea0003800000 */
        .weak           $__internal_12_$__cuda_sm20_div_u64
        .type           $__internal_12_$__cuda_sm20_div_u64,@function
        .size           $__internal_12_$__cuda_sm20_div_u64,($__internal_13_$__cuda_sm20_rem_u64 - $__internal_12_$__cuda_sm20_div_u64)
$__internal_12_$__cuda_sm20_div_u64:
        /* <DEDUP_REMOVED lines=69> */
[----:B------:R-:W-:Y:S06]  /*0cf0*/  RET.REL.NODEC R2 `(_ZN6caffe216SparseAdamKernelIiEEvmmfffPfS1_S1_PKT_PKffS6_f) ;  /* 0xfffffff002c07950 */ /* 0x000fec0003c3ffff */
        .weak           $__internal_13_$__cuda_sm20_rem_u64
        .type           $__internal_13_$__cuda_sm20_rem_u64,@function
        .size           $__internal_13_$__cuda_sm20_rem_u64,($__internal_14_$__cuda_sm20_sqrt_rn_f32_slowpath - $__internal_13_$__cuda_sm20_rem_u64)
$__internal_13_$__cuda_sm20_rem_u64:
        /* <DEDUP_REMOVED lines=65> */
[----:B------:R-:W-:Y:S06]  /*1110*/  RET.REL.NODEC R8 `(_ZN6caffe216SparseAdamKernelIiEEvmmfffPfS1_S1_PKT_PKffS6_f) ;  /* 0xffffffec08b87950 */ /* 0x000fec0003c3ffff */
        .weak           $__internal_14_$__cuda_sm20_sqrt_rn_f32_slowpath
        .type           $__internal_14_$__cuda_sm20_sqrt_rn_f32_slowpath,@function
        .size           $__internal_14_$__cuda_sm20_sqrt_rn_f32_slowpath,($__internal_15_$__cuda_sm3x_div_rn_noftz_f32_slowpath - $__internal_14_$__cuda_sm20_sqrt_rn_f32_slowpath)
$__internal_14_$__cuda_sm20_sqrt_rn_f32_slowpath:
        /* <DEDUP_REMOVED lines=20> */
.L_x_79:
[----:B------:R-:W-:Y:S01]  /*1260*/  IMAD.MOV.U32 R10, RZ, RZ, R3 ;  /* 0x000000ffff0a7224 */ /* 0x000fe200078e0003 */
[----:B------:R-:W-:Y:S01]  /*1270*/  MOV R2, R14 ;  /* 0x0000000e00027202 */ /* 0x000fe20000000f00 */
[----:B------:R-:W-:-:S04]  /*1280*/  IMAD.MOV.U32 R3, RZ, RZ, 0x0 ;  /* 0x00000000ff037424 */ /* 0x000fc800078e00ff */
[----:B------:R-:W-:Y:S05]  /*1290*/  RET.REL.NODEC R2 `(_ZN6caffe216SparseAdamKernelIiEEvmmfffPfS1_S1_PKT_PKffS6_f) ;  /* 0xffffffec02587950 */ /* 0x000fea0003c3ffff */
        .weak           $__internal_15_$__cuda_sm3x_div_rn_noftz_f32_slowpath
        .type           $__internal_15_$__cuda_sm3x_div_rn_noftz_f32_slowpath,@function
        .size           $__internal_15_$__cuda_sm3x_div_rn_noftz_f32_slowpath,(.L_x_167 - $__internal_15_$__cuda_sm3x_div_rn_noftz_f32_slowpath)
$__internal_15_$__cuda_sm3x_div_rn_noftz_f32_slowpath:
        /* <DEDUP_REMOVED lines=36> */
.L_x_81:
        /* <DEDUP_REMOVED lines=51> */
.L_x_88:
[----:B------:R-:W-:-:S04]  /*1810*/  LOP3.LUT R0, R0, 0x80000000, RZ, 0xc0, !PT ;  /* 0x8000000000007812 */ /* 0x000fc800078ec0ff */
[----:B------:R-:W-:Y:S01]  /*1820*/  LOP3.LUT R0, R0, 0x7f800000, RZ, 0xfc, !PT ;  /* 0x7f80000000007812 */ /* 0x000fe200078efcff */
[----:B------:R-:W-:Y:S06]  /*1830*/  BRA `(.L_x_89) ;  /* 0x0000000000047947 */ /* 0x000fec0003800000 */
.L_x_87:
[----:B------:R-:W-:-:S07]  /*1840*/  LEA R0, R11, R0, 0x17 ;  /* 0x000000000b007211 */ /* 0x000fce00078eb8ff */
.L_x_89:
[----:B------:R-:W-:Y:S05]  /*1850*/  BSYNC.RECONVERGENT B3 ;  /* 0x0000000000037941 */ /* 0x000fea0003800200 */
.L_x_86:
[----:B------:R-:W-:Y:S05]  /*1860*/  BRA `(.L_x_90) ;  /* 0x0000000000207947 */ /* 0x000fea0003800000 */
.L_x_85:
[----:B------:R-:W-:-:S04]  /*1870*/  LOP3.LUT R0, R13, 0x80000000, R12, 0x48, !PT ;  /* 0x800000000d007812 */ /* 0x000fc800078e480c */
[----:B------:R-:W-:Y:S01]  /*1880*/  LOP3.LUT R0, R0, 0x7f800000, RZ, 0xfc, !PT ;  /* 0x7f80000000007812 */ /* 0x000fe200078efcff */
[----:B------:R-:W-:Y:S06]  /*1890*/  BRA `(.L_x_90) ;  /* 0x0000000000147947 */ /* 0x000fec0003800000 */
.L_x_84:
[----:B------:R-:W-:Y:S01]  /*18a0*/  LOP3.LUT R0, R13, 0x80000000, R12, 0x48, !PT ;  /* 0x800000000d007812 */ /* 0x000fe200078e480c */
[----:B------:R-:W-:Y:S06]  /*18b0*/  BRA `(.L_x_90) ;  /* 0x00000000000c7947 */ /* 0x000fec0003800000 */
.L_x_83:
[----:B------:R-:W0:Y:S01]  /*18c0*/  MUFU.RSQ R0, -QNAN ;  /* 0xffc0000000007908 */ /* 0x000e220000001400 */
[----:B------:R-:W-:Y:S05]  /*18d0*/  BRA `(.L_x_90) ;  /* 0x0000000000047947 */ /* 0x000fea0003800000 */
.L_x_82:
[----:B------:R-:W-:-:S07]  /*18e0*/  FADD.FTZ R0, R0, R3 ;  /* 0x0000000300007221 */ /* 0x000fce0000010000 */
.L_x_90:
[----:B------:R-:W-:Y:S05]  /*18f0*/  BSYNC.RECONVERGENT B2 ;  /* 0x0000000000027941 */ /* 0x000fea0003800200 */
.L_x_80:
[----:B------:R-:W-:-:S04]  /*1900*/  IMAD.MOV.U32 R3, RZ, RZ, 0x0 ;  /* 0x00000000ff037424 */ /* 0x000fc800078e00ff */
[----:B0-----:R-:W-:Y:S05]  /*1910*/  RET.REL.NODEC R2 `(_ZN6caffe216SparseAdamKernelIiEEvmmfffPfS1_S1_PKT_PKffS6_f) ;  /* 0xffffffe402b87950 */ /* 0x001fea0003c3ffff */
.L_x_91:
        /* <DEDUP_REMOVED lines=14> */
.L_x_167:


//--------------------- .text._ZN6caffe221AdamComputeOutputGradEiPKfS1_S1_S1_PfS2_S2_S2_ffffS1_ --------------------------
	.section	.text._ZN6caffe221AdamComputeOutputGradEiPKfS1_S1_S1_PfS2_S2_S2_ffffS1_,"ax",@progbits
	.align	128
        .global         _ZN6caffe221AdamComputeOutputGradEiPKfS1_S1_S1_PfS2_S2_S2_ffffS1_
        .type           _ZN6caffe221AdamComputeOutputGradEiPKfS1_S1_S1_PfS2_S2_S2_ffffS1_,@function
        .size           _ZN6caffe221AdamComputeOutputGradEiPKfS1_S1_S1_PfS2_S2_S2_ffffS1_,(.L_x_169 - _ZN6caffe221AdamComputeOutputGradEiPKfS1_S1_S1_PfS2_S2_S2_ffffS1_)
        .other          _ZN6caffe221AdamComputeOutputGradEiPKfS1_S1_S1_PfS2_S2_S2_ffffS1_,@"STO_CUDA_ENTRY STV_DEFAULT"
_ZN6caffe221AdamComputeOutputGradEiPKfS1_S1_S1_PfS2_S2_S2_ffffS1_:
.text._ZN6caffe221AdamComputeOutputGradEiPKfS1_S1_S1_PfS2_S2_S2_ffffS1_:
[----:B------:R-:W-:Y:S01]  /*0000*/  LDC R1, c[0x0][0x37c] ;  /* 0x0000df00ff017b82 */ /* 0x000fe20000000800 */
[----:B------:R-:W0:Y:S01]  /*0010*/  S2R R9, SR_CTAID.X ;  /* 0x0000000000097919 */ /* 0x000e220000002500 */
[----:B------:R-:W0:Y:S01]  /*0020*/  LDCU UR4, c[0x0][0x360] ;  /* 0x00006c00ff0477ac */ /* 0x000e220008000800 */
[----:B------:R-:W0:Y:S01]  /*0030*/  S2R R0, SR_TID.X ;  /* 0x0000000000007919 */ /* 0x000e220000002100 */
[----:B------:R-:W1:Y:S02]  /*0040*/  LDCU UR5, c[0x0][0x380] ;  /* 0x00007000ff0577ac */ /* 0x000e640008000800 */
[----:B-1----:R-:W-:Y:S01]  /*0050*/  USHF.R.S32.HI UR8, URZ, 0x1f, UR5 ;  /* 0x0000001fff087899 */ /* 0x002fe20008011405 */
[----:B0-----:R-:W-:-:S05]  /*0060*/  IMAD R9, R9, UR4, R0 ;  /* 0x0000000409097c24 */ /* 0x001fca000f8e0200 */
[----:B------:R-:W-:-:S04]  /*0070*/  ISETP.GE.U32.AND P0, PT, R9, UR5, PT ;  /* 0x0000000509007c0c */ /* 0x000fc8000bf06070 */
[----:B------:R-:W-:-:S13]  /*0080*/  ISETP.GE.U32.AND.EX P0, PT, RZ, UR8, PT, P0 ;  /* 0x00000008ff007c0c */ /* 0x000fda000bf06100 */
[----:B------:R-:W-:Y:S05]  /*0090*/  @P0 EXIT ;  /* 0x000000000000094d */ /* 0x000fea0003800000 */
[----:B------:R-:W0:Y:S01]  /*00a0*/  LDC R7, c[0x0][0x3cc] ;  /* 0x0000f300ff077b82 */ /* 0x000e220000000800 */
[----:B------:R-:W1:Y:S01]  /*00b0*/  LDCU UR5, c[0x0][0x370] ;  /* 0x00006e00ff0577ac */ /* 0x000e620008000800 */
[----:B------:R-:W-:Y:S01]  /*00c0*/  BSSY.RECONVERGENT B0, `(.L_x_92) ;  /* 0x0000054000007945 */ /* 0x000fe20003800200 */
[----:B------:R-:W-:Y:S01]  /*00d0*/  IMAD.MOV.U32 R6, RZ, RZ, RZ ;  /* 0x000000ffff067224 */ /* 0x000fe200078e00ff */
[----:B------:R-:W2:Y:S04]  /*00e0*/  LDCU.64 UR6, c[0x0][0x358] ;  /* 0x00006b00ff0677ac */ /* 0x000ea80008000a00 */
[----:B------:R-:W3:Y:S01]  /*00f0*/  LDC.64 R4, c[0x0][0x3c8] ;  /* 0x0000f200ff047b82 */ /* 0x000ee20000000a00 */
[----:B------:R-:W4:Y:S01]  /*0100*/  LDCU UR21, c[0x0][0x380] ;  /* 0x00007000ff1577ac */ /* 0x000f220008000800 */
[----:B------:R-:W0:Y:S01]  /*0110*/  LDCU UR9, c[0x0][0x3d4] ;  /* 0x00007a80ff0977ac */ /* 0x000e220008000800 */
[----:B------:R-:W0:Y:S01]  /*0120*/  LDCU UR20, c[0x0][0x3d0] ;  /* 0x00007a00ff1477ac */ /* 0x000e220008000800 */
[----:B------:R-:W0:Y:S02]  /*0130*/  LDCU.64 UR10, c[0x0][0x3a0] ;  /* 0x00007400ff0a77ac */ /* 0x000e240008000a00 */
[----:B0-----:R-:W-:Y:S01]  /*0140*/  FADD R7, -R7, 1 ;  /* 0x3f80000007077421 */ /* 0x001fe20000000100 */
[----:B------:R-:W0:Y:S01]  /*0150*/  LDCU.64 UR22, c[0x0][0x3c0] ;  /* 0x00007800ff1677ac */ /* 0x000e220008000a00 */
[----:B------:R-:W0:Y:S01]  /*0160*/  LDCU.64 UR24, c[0x0][0x388] ;  /* 0x00007100ff1877ac */ /* 0x000e220008000a00 */
[----:B------:R-:W0:Y:S01]  /*0170*/  LDCU.64 UR26, c[0x0][0x3a8] ;  /* 0x00007500ff1a77ac */ /* 0x000e220008000a00 */
[----:B------:R-:W0:Y:S01]  /*0180*/  LDCU.128 UR12, c[0x0][0x390] ;  /* 0x00007200ff0c77ac */ /* 0x000e220008000c00 */
[----:B------:R-:W0:Y:S01]  /*0190*/  LDCU.128 UR16, c[0x0][0x3b0] ;  /* 0x00007600ff1077ac */ /* 0x000e220008000c00 */
[----:B-12-4-:R-:W-:-:S12]  /*01a0*/  UIMAD UR4, UR4, UR5, URZ ;  /* 0x00000005040472a4 */ /* 0x016fd8000f8e02ff */
.L_x_98:
[C---:B------:R-:W-:Y:S01]  /*01b0*/  IMAD.SHL.U32 R8, R9.reuse, 0x4, RZ ;  /* 0x0000000409087824 */ /* 0x040fe200078e00ff */
[----:B------:R-:W-:-:S04]  /*01c0*/  SHF.L.U64.HI R16, R9, 0x2, R6 ;  /* 0x0000000209107819 */ /* 0x000fc80000010206 */
[C---:B0-----:R-:W-:Y:S02]  /*01d0*/  IADD3 R2, P1, PT, R8.reuse, UR14, RZ ;  /* 0x0000000e08027c10 */ /* 0x041fe4000ff3e0ff */
[----:B-1----:R-:W-:Y:S02]  /*01e0*/  IADD3 R10, P0, PT, R8, UR12, RZ ;  /* 0x0000000c080a7c10 */ /* 0x002fe4000ff1e0ff */
[C---:B------:R-:W-:Y:S02]  /*01f0*/  IADD3.X R3, PT, PT, R16.reuse, UR15, RZ, P1, !PT ;  /* 0x0000000f10037c10 */ /* 0x040fe40008ffe4ff */
[----:B------:R-:W-:-:S04]  /*0200*/  IADD3.X R11, PT, PT, R16, UR13, RZ, P0, !PT ;  /* 0x0000000d100b7c10 */ /* 0x000fc800087fe4ff */
[----:B------:R-:W2:Y:S04]  /*0210*/  LDG.E R3, desc[UR6][R2.64] ;  /* 0x0000000602037981 */ /* 0x000ea8000c1e1900 */
[----:B------:R-:W4:Y:S01]  /*0220*/  LDG.E R10, desc[UR6][R10.64] ;  /* 0x000000060a0a7981 */ /* 0x000f22000c1e1900 */
[----:B---3--:R-:W-:Y:S01]  /*0230*/  FADD R17, -R4, 1 ;  /* 0x3f80000004117421 */ /* 0x008fe20000000100 */
[C---:B------:R-:W-:Y:S02]  /*0240*/  IADD3 R12, P0, PT, R8.reuse, UR16, RZ ;  /* 0x00000010080c7c10 */ /* 0x040fe4000ff1e0ff */
[----:B------:R-:W-:Y:S02]  /*0250*/  IADD3 R14, P1, PT, R8, UR10, RZ ;  /* 0x0000000a080e7c10 */ /* 0x000fe4000ff3e0ff */
[----:B------:R-:W-:-:S02]  /*0260*/  IADD3.X R13, PT, PT, R16, UR17, RZ, P0, !PT ;  /* 0x00000011100d7c10 */ /* 0x000fc400087fe4ff */
[----:B------:R-:W-:Y:S01]  /*0270*/  IADD3.X R15, PT, PT, R16, UR11, RZ, P1, !PT ;  /* 0x0000000b100f7c10 */ /* 0x000fe20008ffe4ff */
[----:B--2---:R-:W-:-:S04]  /*0280*/  FMUL R0, R3, R4 ;  /* 0x0000000403007220 */ /* 0x004fc80000400000 */
[----:B----4-:R-:W-:-:S05]  /*0290*/  FFMA R17, R17, R10, R0 ;  /* 0x0000000a11117223 */ /* 0x010fca0000000000 */
[----:B------:R0:W-:Y:S04]  /*02a0*/  STG.E desc[UR6][R12.64], R17 ;  /* 0x000000110c007986 */ /* 0x0001e8000c101906 */
[----:B------:R-:W2:Y:S01]  /*02b0*/  LDG.E R14, desc[UR6][R14.64] ;  /* 0x000000060e0e7981 */ /* 0x000ea2000c1e1900 */
[----:B------:R-:W-:Y:S01]  /*02c0*/  IADD3 R2, P0, PT, R8, UR18, RZ ;  /* 0x0000001208027c10 */ /* 0x000fe2000ff1e0ff */
[----:B------:R-:W-:Y:S01]  /*02d0*/  FMUL R10, R10, R10 ;  /* 0x0000000a0a0a7220 */ /* 0x000fe20000400000 */
[----:B------:R-:W-:Y:S02]  /*02e0*/  BSSY.RECONVERGENT B1, `(.L_x_93) ;  /* 0x0000012000017945 */ /* 0x000fe40003800200 */
[----:B------:R-:W-:Y:S01]  /*02f0*/  IADD3.X R3, PT, PT, R16, UR19, RZ, P0, !PT ;  /* 0x0000001310037c10 */ /* 0x000fe200087fe4ff */
[----:B--2---:R-:W-:-:S04]  /*0300*/  FMUL R0, R14, R5 ;  /* 0x000000050e007220 */ /* 0x004fc80000400000 */
[----:B------:R-:W-:-:S04]  /*0310*/  FFMA R11, R7, R10, R0 ;  /* 0x0000000a070b7223 */ /* 0x000fc80000000000 */
[----:B------:R-:W-:Y:S01]  /*0320*/  VIADD R0, R11, 0xf3000000 ;  /* 0xf30000000b007836 */ /* 0x000fe20000000000 */
[----:B------:R0:W-:Y:S01]  /*0330*/  STG.E desc[UR6][R2.64], R11 ;  /* 0x0000000b02007986 */ /* 0x0001e2000c101906 */
[----:B------:R0:W1:Y:S03]  /*0340*/  MUFU.RSQ R10, R11 ;  /* 0x0000000b000a7308 */ /* 0x0000660000001400 */
[----:B------:R-:W-:Y:S01]  /*0350*/  ISETP.GT.U32.AND P0, PT, R0, 0x727fffff, PT ;  /* 0x727fffff0000780c */ /* 0x000fe20003f04070 */
[----:B------:R-:W-:-:S12]  /*0360*/  FMUL R0, R17, UR9 ;  /* 0x0000000911007c20 */ /* 0x000fd80008400000 */
[----:B0-----:R-:W-:Y:S05]  /*0370*/  @!P0 BRA `(.L_x_94) ;  /* 0x0000000000108947 */ /* 0x001fea0003800000 */
[----:B------:R-:W-:-:S07]  /*0380*/  MOV R14, 0x3a0 ;  /* 0x000003a0000e7802 */ /* 0x000fce0000000f00 */
[----:B-1----:R-:W-:Y:S05]  /*0390*/  CALL.REL.NOINC `($__internal_16_$__cuda_sm20_sqrt_rn_f32_slowpath) ;  /* 0x0000000000a07944 */ /* 0x002fea0003c00000 */
[----:B------:R-:W-:Y:S01]  /*03a0*/  IMAD.MOV.U32 R2, RZ, RZ, R10 ;  /* 0x000000ffff027224 */ /* 0x000fe200078e000a */
[----:B------:R-:W-:Y:S06]  /*03b0*/  BRA `(.L_x_95) ;  /* 0x0000000000107947 */ /* 0x000fec0003800000 */
.L_x_94:
[----:B-1----:R-:W-:Y:S01]  /*03c0*/  FMUL.FTZ R2, R11, R10 ;  /* 0x0000000a0b027220 */ /* 0x002fe20000410000 */
[----:B------:R-:W-:-:S03]  /*03d0*/  FMUL.FTZ R10, R10, 0.5 ;  /* 0x3f0000000a0a7820 */ /* 0x000fc60000410000 */
[----:B------:R-:W-:-:S04]  /*03e0*/  FFMA R3, -R2, R2, R11 ;  /* 0x0000000202037223 */ /* 0x000fc8000000010b */
[----:B------:R-:W-:-:S07]  /*03f0*/  FFMA R2, R3, R10, R2 ;  /* 0x0000000a03027223 */ /* 0x000fce0000000002 */
.L_x_95:
[----:B------:R-:W-:Y:S05]  /*0400*/  BSYNC.RECONVERGENT B1 ;  /* 0x0000000000017941 */ /* 0x000fea0003800200 */
.L_x_93:
        /* <DEDUP_REMOVED lines=11> */
[----:B------:R-:W-:Y:S05]  /*04c0*/  CALL.REL.NOINC `($__internal_17_$__cuda_sm3x_div_rn_noftz_f32_slowpath) ;  /* 0x0000000000b47944 */ /* 0x000fea0003c00000 */
[----:B------:R-:W-:-:S07]  /*04d0*/  IMAD.MOV.U32 R17, RZ, RZ, R0 ;  /* 0x000000ffff117224 */ /* 0x000fce00078e0000 */
.L_x_97:
[----:B------:R-:W-:Y:S05]  /*04e0*/  BSYNC.RECONVERGENT B1 ;  /* 0x0000000000017941 */ /* 0x000fea0003800200 */
.L_x_96:
[----:B------:R-:W0:Y:S01]  /*04f0*/  LDC.64 R2, c[0x0][0x3d8] ;  /* 0x0000f600ff027b82 */ /* 0x000e220000000a00 */
[C---:B------:R-:W-:Y:S02]  /*0500*/  IADD3 R10, P0, PT, R8.reuse, UR22, RZ ;  /* 0x00000016080a7c10 */ /* 0x040fe4000ff1e0ff */
[----:B------:R-:W-:Y:S02]  /*0510*/  IADD3 R12, P1, PT, R8, UR24, RZ ;  /* 0x00000018080c7c10 */ /* 0x000fe4000ff3e0ff */
[C---:B------:R-:W-:Y:S02]  /*0520*/  IADD3.X R11, PT, PT, R16.reuse, UR23, RZ, P0, !PT ;  /* 0x00000017100b7c10 */ /* 0x040fe400087fe4ff */
[----:B------:R-:W-:-:S03]  /*0530*/  IADD3.X R13, PT, PT, R16, UR25, RZ, P1, !PT ;  /* 0x00000019100d7c10 */ /* 0x000fc60008ffe4ff */
[----:B------:R1:W-:Y:S04]  /*0540*/  STG.E desc[UR6][R10.64], R17 ;  /* 0x000000110a007986 */ /* 0x0003e8000c101906 */
[----:B------:R-:W2:Y:S04]  /*0550*/  LDG.E R13, desc[UR6][R12.64] ;  /* 0x000000060c0d7981 */ /* 0x000ea8000c1e1900 */
[----:B0-----:R-:W2:Y:S01]  /*0560*/  LDG.E R2, desc[UR6][R2.64] ;  /* 0x0000000602027981 */ /* 0x001ea2000c1e1900 */
[----:B------:R-:W-:-:S04]  /*0570*/  IADD3 R14, P0, PT, R8, UR26, RZ ;  /* 0x0000001a080e7c10 */ /* 0x000fc8000ff1e0ff */
[----:B------:R-:W-:Y:S02]  /*0580*/  IADD3.X R15, PT, PT, R16, UR27, RZ, P0, !PT ;  /* 0x0000001b100f7c10 */ /* 0x000fe400087fe4ff */
        /* <DEDUP_REMOVED lines=8> */
.L_x_92:
[----:B------:R-:W-:Y:S05]  /*0610*/  EXIT ;  /* 0x000000000000794d */ /* 0x000fea0003800000 */
        .weak           $__internal_16_$__cuda_sm20_sqrt_rn_f32_slowpath
        .type           $__internal_16_$__cuda_sm20_sqrt_rn_f32_slowpath,@function
        .size           $__internal_16_$__cuda_sm20_sqrt_rn_f32_slowpath,($__internal_17_$__cuda_sm3x_div_rn_noftz_f32_slowpath - $__internal_16_$__cuda_sm20_sqrt_rn_f32_slowpath)
$__internal_16_$__cuda_sm20_sqrt_rn_f32_slowpath:
[----:B------:R-:W-:-:S13]  /*0620*/  LOP3.LUT P0, RZ, R11, 0x7fffffff, RZ, 0xc0, !PT ;  /* 0x7fffffff0bff7812 */ /* 0x000fda000780c0ff */
[----:B------:R-:W-:Y:S01]  /*0630*/  @!P0 IMAD.MOV.U32 R3, RZ, RZ, R11 ;  /* 0x000000ffff038224 */ /* 0x000fe200078e000b */
        /* <DEDUP_REMOVED lines=18> */
.L_x_99:
[----:B------:R-:W-:Y:S02]  /*0760*/  IMAD.MOV.U32 R10, RZ, RZ, R3 ;  /* 0x000000ffff0a7224 */ /* 0x000fe400078e0003 */
[----:B------:R-:W-:Y:S02]  /*0770*/  IMAD.MOV.U32 R2, RZ, RZ, R14 ;  /* 0x000000ffff027224 */ /* 0x000fe400078e000e */
[----:B------:R-:W-:-:S04]  /*0780*/  IMAD.MOV.U32 R3, RZ, RZ, 0x0 ;  /* 0x00000000ff037424 */ /* 0x000fc800078e00ff */
[----:B------:R-:W-:Y:S05]  /*0790*/  RET.REL.NODEC R2 `(_ZN6caffe221AdamComputeOutputGradEiPKfS1_S1_S1_PfS2_S2_S2_ffffS1_) ;  /* 0xfffffff802187950 */ /* 0x000fea0003c3ffff */
        .weak           $__internal_17_$__cuda_sm3x_div_rn_noftz_f32_slowpath
        .type           $__internal_17_$__cuda_sm3x_div_rn_noftz_f32_slowpath,@function
        .size           $__internal_17_$__cuda_sm3x_div_rn_noftz_f32_slowpath,(.L_x_169 - $__internal_17_$__cuda_sm3x_div_rn_noftz_f32_slowpath)
$__internal_17_$__cuda_sm3x_div_rn_noftz_f32_slowpath:
[----:B------:R-:W-:Y:S01]  /*07a0*/  SHF.R.U32.HI R11, RZ, 0x17, R13 ;  /* 0x00000017ff0b7819 */ /* 0x000fe2000001160d */
[----:B------:R-:W-:Y:S01]  /*07b0*/  BSSY.RECONVERGENT B2, `(.L_x_100) ;  /* 0x0000064000027945 */ /* 0x000fe20003800200 */
[--C-:B------:R-:W-:Y:S01]  /*07c0*/  SHF.R.U32.HI R3, RZ, 0x17, R0.reuse ;  /* 0x00000017ff037819 */ /* 0x100fe20000011600 */
[----:B------:R-:W-:Y:S01]  /*07d0*/  IMAD.MOV.U32 R12, RZ, RZ, R0 ;  /* 0x000000ffff0c7224 */ /* 0x000fe200078e0000 */
[----:B------:R-:W-:Y:S02]  /*07e0*/  LOP3.LUT R11, R11, 0xff, RZ, 0xc0, !PT ;  /* 0x000000ff0b0b7812 */ /* 0x000fe400078ec0ff */
[----:B------:R-:W-:-:S03]  /*07f0*/  LOP3.LUT R17, R3, 0xff, RZ, 0xc0, !PT ;  /* 0x000000ff03117812 */ /* 0x000fc600078ec0ff */
[----:B------:R-:W-:Y:S02]  /*0800*/  VIADD R15, R11, 0xffffffff ;  /* 0xffffffff0b0f7836 */ /* 0x000fe40000000000 */
[----:B------:R-:W-:-:S03]  /*0810*/  VIADD R14, R17, 0xffffffff ;  /* 0xffffffff110e7836 */ /* 0x000fc60000000000 */
[----:B------:R-:W-:-:S04]  /*0820*/  ISETP.GT.U32.AND P0, PT, R15, 0xfd, PT ;  /* 0x000000fd0f00780c */ /* 0x000fc80003f04070 */
[----:B------:R-:W-:-:S13]  /*0830*/  ISETP.GT.U32.OR P0, PT, R14, 0xfd, P0 ;  /* 0x000000fd0e00780c */ /* 0x000fda0000704470 */
[----:B------:R-:W-:Y:S01]  /*0840*/  @!P0 IMAD.MOV.U32 R10, RZ, RZ, RZ ;  /* 0x000000ffff0a8224 */ /* 0x000fe200078e00ff */
[----:B------:R-:W-:Y:S06]  /*0850*/  @!P0 BRA `(.L_x_101) ;  /* 0x0000000000608947 */ /* 0x000fec0003800000 */
[----:B------:R-:W-:Y:S01]  /*0860*/  FSETP.GTU.FTZ.AND P0, PT, |R0|, +INF , PT ;  /* 0x7f8000000000780b */ /* 0x000fe20003f1c200 */
[----:B------:R-:W-:Y:S01]  /*0870*/  IMAD.MOV.U32 R3, RZ, RZ, R13 ;  /* 0x000000ffff037224 */ /* 0x000fe200078e000d */
[----:B------:R-:W-:-:S04]  /*0880*/  FSETP.GTU.FTZ.AND P1, PT, |R13|, +INF , PT ;  /* 0x7f8000000d00780b */ /* 0x000fc80003f3c200 */
        /* <DEDUP_REMOVED lines=19> */
[----:B------:R-:W-:Y:S02]  /*09c0*/  @!P1 FFMA R13, R3, 1.84467440737095516160e+19, RZ ;  /* 0x5f800000030d9823 */ /* 0x000fe400000000ff */
[----:B------:R-:W-:-:S07]  /*09d0*/  @!P1 VIADD R10, R10, 0x40 ;  /* 0x000000400a0a9836 */ /* 0x000fce0000000000 */
.L_x_101:
        /* <DEDUP_REMOVED lines=8> */
[----:B------:R-:W-:-:S03]  /*0a60*/  IMAD.IADD R11, R11, 0x1, R10 ;  /* 0x000000010b0b7824 */ /* 0x000fc600078e020a */
        /* <DEDUP_REMOVED lines=26> */
[----:B------:R-:W-:Y:S02]  /*0c10*/  VIADD R12, R13, 0x20 ;  /* 0x000000200d0c7836 */ /* 0x000fe40000000000 */
[----:B------:R-:W-:Y:S01]  /*0c20*/  LOP3.LUT R11, R11, 0x800000, RZ, 0xfc, !PT ;  /* 0x008000000b0b7812 */ /* 0x000fe200078efcff */
[----:B------:R-:W-:Y:S01]  /*0c30*/  IMAD.MOV R13, RZ, RZ, -R13 ;  /* 0x000000ffff0d7224 */ /* 0x000fe200078e0a0d */
[----:B------:R-:W-:-:S02]  /*0c40*/  FSETP.NEU.FTZ.AND P0, PT, R3, R10, PT ;  /* 0x0000000a0300720b */ /* 0x000fc40003f1d000 */
[----:B------:R-:W-:Y:S02]  /*0c50*/  SHF.L.U32 R12, R11, R12, RZ ;  /* 0x0000000c0b0c7219 */ /* 0x000fe400000006ff */
[----:B------:R-:W-:Y:S02]  /*0c60*/  SEL R10, R13, RZ, P2 ;  /* 0x000000ff0d0a7207 */ /* 0x000fe40001000000 */
[----:B------:R-:W-:Y:S02]  /*0c70*/  ISETP.NE.AND P1, PT, R12, RZ, P1 ;  /* 0x000000ff0c00720c */ /* 0x000fe40000f25270 */
[----:B------:R-:W-:Y:S02]  /*0c80*/  SHF.R.U32.HI R10, RZ, R10, R11 ;  /* 0x0000000aff0a7219 */ /* 0x000fe4000001160b */
[----:B------:R-:W-:Y:S02]  /*0c90*/  PLOP3.LUT P0, PT, P0, P1, PT, 0xf8, 0x8f ;  /* 0x00000000008f781c */ /* 0x000fe40000703f70 */
[----:B------:R-:W-:-:S02]  /*0ca0*/  SHF.R.U32.HI R12, RZ, 0x1, R10 ;  /* 0x00000001ff0c7819 */ /* 0x000fc4000001160a */
[----:B------:R-:W-:-:S04]  /*0cb0*/  SEL R3, RZ, 0x1, !P0 ;  /* 0x00000001ff037807 */ /* 0x000fc80004000000 */
[----:B------:R-:W-:-:S04]  /*0cc0*/  LOP3.LUT R3, R3, 0x1, R12, 0xf8, !PT ;  /* 0x0000000103037812 */ /* 0x000fc800078ef80c */
[----:B------:R-:W-:-:S05]  /*0cd0*/  LOP3.LUT R3, R3, R10, RZ, 0xc0, !PT ;  /* 0x0000000a03037212 */ /* 0x000fca00078ec0ff */
[----:B------:R-:W-:-:S05]  /*0ce0*/  IMAD.IADD R3, R12, 0x1, R3 ;  /* 0x000000010c037824 */ /* 0x000fca00078e0203 */
[----:B------:R-:W-:Y:S01]  /*0cf0*/  LOP3.LUT R0, R3, R0, RZ, 0xfc, !PT ;  /* 0x0000000003007212 */ /* 0x000fe200078efcff */
[----:B------:R-:W-:Y:S06]  /*0d00*/  BRA `(.L_x_109) ;  /* 0x0000000000107947 */ /* 0x000fec0003800000 */
.L_x_108:
[----:B------:R-:W-:-:S04]  /*0d10*/  LOP3.LUT R0, R0, 0x80000000, RZ, 0xc0, !PT ;  /* 0x8000000000007812 */ /* 0x000fc800078ec0ff */
[----:B------:R-:W-:Y:S01]  /*0d20*/  LOP3.LUT R0, R0, 0x7f800000, RZ, 0xfc, !PT ;  /* 0x7f80000000007812 */ /* 0x000fe200078efcff */
[----:B------:R-:W-:Y:S06]  /*0d30*/  BRA `(.L_x_109) ;  /* 0x0000000000047947 */ /* 0x000fec0003800000 */
.L_x_107:
[----:B------:R-:W-:-:S07]  /*0d40*/  IMAD R0, R11, 0x800000, R0 ;  /* 0x008000000b007824 */ /* 0x000fce00078e0200 */
.L_x_109:
[----:B------:R-:W-:Y:S05]  /*0d50*/  BSYNC.RECONVERGENT B3 ;  /* 0x0000000000037941 */ /* 0x000fea0003800200 */
.L_x_106:
[----:B------:R-:W-:Y:S05]  /*0d60*/  BRA `(.L_x_110) ;  /* 0x0000000000207947 */ /* 0x000fea0003800000 */
.L_x_105:
[----:B------:R-:W-:-:S04]  /*0d70*/  LOP3.LUT R0, R13, 0x80000000, R12, 0x48, !PT ;  /* 0x800000000d007812 */ /* 0x000fc800078e480c */
[----:B------:R-:W-:Y:S01]  /*0d80*/  LOP3.LUT R0, R0, 0x7f800000, RZ, 0xfc, !PT ;  /* 0x7f80000000007812 */ /* 0x000fe200078efcff */
[----:B------:R-:W-:Y:S06]  /*0d90*/  BRA `(.L_x_110) ;  /* 0x0000000000147947 */ /* 0x000fec0003800000 */
.L_x_104:
[----:B------:R-:W-:Y:S01]  /*0da0*/  LOP3.LUT R0, R13, 0x80000000, R12, 0x48, !PT ;  /* 0x800000000d007812 */ /* 0x000fe200078e480c */
[----:B------:R-:W-:Y:S06]  /*0db0*/  BRA `(.L_x_110) ;  /* 0x00000000000c7947 */ /* 0x000fec0003800000 */
.L_x_103:
[----:B------:R-:W0:Y:S01]  /*0dc0*/  MUFU.RSQ R0, -QNAN ;  /* 0xffc0000000007908 */ /* 0x000e220000001400 */
[----:B------:R-:W-:Y:S05]  /*0dd0*/  BRA `(.L_x_110) ;  /* 0x0000000000047947 */ /* 0x000fea0003800000 */
.L_x_102:
[----:B------:R-:W-:-:S07]  /*0de0*/  FADD.FTZ R0, R0, R3 ;  /* 0x0000000300007221 */ /* 0x000fce0000010000 */
.L_x_110:
[----:B------:R-:W-:Y:S05]  /*0df0*/  BSYNC.RECONVERGENT B2 ;  /* 0x0000000000027941 */ /* 0x000fea0003800200 */
.L_x_100:
[----:B------:R-:W-:-:S04]  /*0e00*/  IMAD.MOV.U32 R3, RZ, RZ, 0x0 ;  /* 0x00000000ff037424 */ /* 0x000fc800078e00ff */
[----:B0-----:R-:W-:Y:S05]  /*0e10*/  RET.REL.NODEC R2 `(_ZN6caffe221AdamComputeOutputGradEiPKfS1_S1_S1_PfS2_S2_S2_ffffS1_) ;  /* 0xfffffff002787950 */ /* 0x001fea0003c3ffff */
.L_x_111:
        /* <DEDUP_REMOVED lines=14> */
.L_x_169:


//--------------------- .text._ZN6caffe211AdamComputeEiPKfS1_S1_S1_PfS2_S2_ffffS1_ --------------------------
	.section	.text._ZN6caffe211AdamComputeEiPKfS1_S1_S1_PfS2_S2_ffffS1_,"ax",@progbits
	.align	128
        .global         _ZN6caffe211AdamComputeEiPKfS1_S1_S1_PfS2_S2_ffffS1_
        .type           _ZN6caffe211AdamComputeEiPKfS1_S1_S1_PfS2_S2_ffffS1_,@function
        .size           _ZN6caffe211AdamComputeEiPKfS1_S1_S1_PfS2_S2_ffffS1_,(.L_x_171 - _ZN6caffe211AdamComputeEiPKfS1_S1_S1_PfS2_S2_ffffS1_)
        .other          _ZN6caffe211AdamComputeEiPKfS1_S1_S1_PfS2_S2_ffffS1_,@"STO_CUDA_ENTRY STV_DEFAULT"
_ZN6caffe211AdamComputeEiPKfS1_S1_S1_PfS2_S2_ffffS1_:
.text._ZN6caffe211AdamComputeEiPKfS1_S1_S1_PfS2_S2_ffffS1_:
        /* <DEDUP_REMOVED lines=18> */
[----:B------:R-:W0:Y:S02]  /*0120*/  LDCU.64 UR26, c[0x0][0x3c0] ;  /* 0x00007800ff1a77ac */ /* 0x000e240008000a00 */
[----:B0-----:R-:W-:Y:S01]  /*0130*/  FADD R4, -R4, 1 ;  /* 0x3f80000004047421 */ /* 0x001fe20000000100 */
[----:B------:R-:W-:Y:S01]  /*0140*/  FADD R5, -R5, 1 ;  /* 0x3f80000005057421 */ /* 0x000fe20000000100 */
[----:B------:R-:W0:Y:S01]  /*0150*/  LDCU.64 UR10, c[0x0][0x3a0] ;  /* 0x00007400ff0a77ac */ /* 0x000e220008000a00 */
[----:B------:R-:W0:Y:S01]  /*0160*/  LDCU.64 UR22, c[0x0][0x388] ;  /* 0x00007100ff1677ac */ /* 0x000e220008000a00 */
[----:B------:R-:W0:Y:S01]  /*0170*/  LDCU.64 UR24, c[0x0][0x3a8] ;  /* 0x00007500ff1877ac */ /* 0x000e220008000a00 */
[----:B------:R-:W0:Y:S01]  /*0180*/  LDCU.128 UR12, c[0x0][0x390] ;  /* 0x00007200ff0c77ac */ /* 0x000e220008000c00 */
[----:B------:R-:W0:Y:S01]  /*0190*/  LDCU.128 UR16, c[0x0][0x3b0] ;  /* 0x00007600ff1077ac */ /* 0x000e220008000c00 */
[----:B-1234-:R-:W-:-:S12]  /*01a0*/  UIMAD UR4, UR4, UR5, URZ ;  /* 0x00000005040472a4 */ /* 0x01efd8000f8e02ff */
.L_x_118:
[C---:B-1----:R-:W-:Y:S01]  /*01b0*/  IMAD.SHL.U32 R8, R7.reuse, 0x4, RZ ;  /* 0x0000000407087824 */ /* 0x042fe200078e00ff */
[----:B------:R-:W-:-:S04]  /*01c0*/  SHF.L.U64.HI R18, R7, 0x2, R6 ;  /* 0x0000000207127819 */ /* 0x000fc80000010206 */
[C---:B0-----:R-:W-:Y:S02]  /*01d0*/  IADD3 R10, P1, PT, R8.reuse, UR14, RZ ;  /* 0x0000000e080a7c10 */ /* 0x041fe4000ff3e0ff */
[----:B------:R-:W-:Y:S02]  /*01e0*/  IADD3 R12, P0, PT, R8, UR12, RZ ;  /* 0x0000000c080c7c10 */ /* 0x000fe4000ff1e0ff */
[C---:B------:R-:W-:Y:S02]  /*01f0*/  IADD3.X R11, PT, PT, R18.reuse, UR15, RZ, P1, !PT ;  /* 0x0000000f120b7c10 */ /* 0x040fe40008ffe4ff */
[----:B------:R-:W-:-:S03]  /*0200*/  IADD3.X R13, PT, PT, R18, UR13, RZ, P0, !PT ;  /* 0x0000000d120d7c10 */ /* 0x000fc600087fe4ff */
[----:B------:R-:W2:Y:S04]  /*0210*/  LDG.E R10, desc[UR6][R10.64] ;  /* 0x000000060a0a7981 */ /* 0x000ea8000c1e1900 */
[----:B------:R-:W3:Y:S01]  /*0220*/  LDG.E R12, desc[UR6][R12.64] ;  /* 0x000000060c0c7981 */ /* 0x000ee2000c1e1900 */
[C---:B------:R-:W-:Y:S02]  /*0230*/  IADD3 R14, P0, PT, R8.reuse, UR16, RZ ;  /* 0x00000010080e7c10 */ /* 0x040fe4000ff1e0ff */
[----:B------:R-:W-:Y:S02]  /*0240*/  IADD3 R16, P1, PT, R8, UR10, RZ ;  /* 0x0000000a08107c10 */ /* 0x000fe4000ff3e0ff */
[C---:B------:R-:W-:Y:S02]  /*0250*/  IADD3.X R15, PT, PT, R18.reuse, UR17, RZ, P0, !PT ;  /* 0x00000011120f7c10 */ /* 0x040fe400087fe4ff */
[----:B------:R-:W-:Y:S01]  /*0260*/  IADD3.X R17, PT, PT, R18, UR11, RZ, P1, !PT ;  /* 0x0000000b12117c10 */ /* 0x000fe20008ffe4ff */
[----:B--2---:R-:W-:-:S04]  /*0270*/  FMUL R3, R10, UR26 ;  /* 0x0000001a0a037c20 */ /* 0x004fc80008400000 */
[----:B---3--:R-:W-:-:S05]  /*0280*/  FFMA R9, R4, R12, R3 ;  /* 0x0000000c04097223 */ /* 0x008fca0000000003 */
[----:B------:R0:W-:Y:S04]  /*0290*/  STG.E desc[UR6][R14.64], R9 ;  /* 0x000000090e007986 */ /* 0x0001e8000c101906 */
[----:B------:R-:W2:Y:S01]  /*02a0*/  LDG.E R16, desc[UR6][R16.64] ;  /* 0x0000000610107981 */ /* 0x000ea2000c1e1900 */
[----:B------:R-:W1:Y:S01]  /*02b0*/  LDC.64 R2, c[0x0][0x3d0] ;  /* 0x0000f400ff027b82 */ /* 0x000e620000000a00 */
[----:B------:R-:W-:Y:S01]  /*02c0*/  IADD3 R10, P0, PT, R8, UR18, RZ ;  /* 0x00000012080a7c10 */ /* 0x000fe2000ff1e0ff */
[----:B------:R-:W-:-:S03]  /*02d0*/  FMUL R12, R12, R12 ;  /* 0x0000000c0c0c7220 */ /* 0x000fc60000400000 */
[----:B------:R-:W-:Y:S01]  /*02e0*/  IADD3.X R11, PT, PT, R18, UR19, RZ, P0, !PT ;  /* 0x00000013120b7c10 */ /* 0x000fe200087fe4ff */
[----:B--2---:R-:W-:-:S04]  /*02f0*/  FMUL R0, R16, UR27 ;  /* 0x0000001b10007c20 */ /* 0x004fc80008400000 */
[----:B------:R-:W-:-:S05]  /*0300*/  FFMA R19, R5, R12, R0 ;  /* 0x0000000c05137223 */ /* 0x000fca0000000000 */
[----:B------:R0:W-:Y:S04]  /*0310*/  STG.E desc[UR6][R10.64], R19 ;  /* 0x000000130a007986 */ /* 0x0001e8000c101906 */
[----:B-1----:R-:W2:Y:S01]  /*0320*/  LDG.E R2, desc[UR6][R2.64] ;  /* 0x0000000602027981 */ /* 0x002ea2000c1e1900 */
[----:B------:R-:W-:Y:S01]  /*0330*/  VIADD R0, R19, 0xf3000000 ;  /* 0xf300000013007836 */ /* 0x000fe20000000000 */
[----:B------:R0:W1:Y:S01]  /*0340*/  MUFU.RSQ R12, R19 ;  /* 0x00000013000c7308 */ /* 0x0000620000001400 */
[----:B------:R-:W-:Y:S03]  /*0350*/  BSSY.RECONVERGENT B1, `(.L_x_113) ;  /* 0x000000d000017945 */ /* 0x000fe60003800200 */
[----:B------:R-:W-:Y:S01]  /*0360*/  ISETP.GT.U32.AND P0, PT, R0, 0x727fffff, PT ;  /* 0x727fffff0000780c */ /* 0x000fe20003f04070 */
[----:B--2---:R-:W-:-:S04]  /*0370*/  FMUL R0, R2, UR9 ;  /* 0x0000000902007c20 */ /* 0x004fc80008400000 */
[----:B------:R-:W-:-:S08]  /*0380*/  FMUL R0, R9, R0 ;  /* 0x0000000009007220 */ /* 0x000fd00000400000 */
[----:B01----:R-:W-:Y:S05]  /*0390*/  @!P0 BRA `(.L_x_114) ;  /* 0x0000000000108947 */ /* 0x003fea0003800000 */
[----:B------:R-:W-:-:S07]  /*03a0*/  MOV R13, 0x3c0 ;  /* 0x000003c0000d7802 */ /* 0x000fce0000000f00 */
[----:B------:R-:W-:Y:S05]  /*03b0*/  CALL.REL.NOINC `($__internal_18_$__cuda_sm20_sqrt_rn_f32_slowpath) ;  /* 0x00000000008c7944 */ /* 0x000fea0003c00000 */
[----:B------:R-:W-:Y:S01]  /*03c0*/  IMAD.MOV.U32 R2, RZ, RZ, R9 ;  /* 0x000000ffff027224 */ /* 0x000fe200078e0009 */
[----:B------:R-:W-:Y:S06]  /*03d0*/  BRA `(.L_x_115) ;  /* 0x0000000000107947 */ /* 0x000fec0003800000 */
.L_x_114:
[----:B------:R-:W-:Y:S01]  /*03e0*/  FMUL.FTZ R2, R19, R12 ;  /* 0x0000000c13027220 */ /* 0x000fe20000410000 */
[----:B------:R-:W-:-:S03]  /*03f0*/  FMUL.FTZ R9, R12, 0.5 ;  /* 0x3f0000000c097820 */ /* 0x000fc60000410000 */
[----:B------:R-:W-:-:S04]  /*0400*/  FFMA R3, -R2, R2, R19 ;  /* 0x0000000202037223 */ /* 0x000fc80000000113 */
[----:B------:R-:W-:-:S07]  /*0410*/  FFMA R2, R3, R9, R2 ;  /* 0x0000000903027223 */ /* 0x000fce0000000002 */
.L_x_115:
[----:B------:R-:W-:Y:S05]  /*0420*/  BSYNC.RECONVERGENT B1 ;  /* 0x0000000000017941 */ /* 0x000fea0003800200 */
.L_x_113:
        /* <DEDUP_REMOVED lines=11> */
[----:B------:R-:W-:Y:S05]  /*04e0*/  CALL.REL.NOINC `($__internal_19_$__cuda_sm3x_div_rn_noftz_f32_slowpath) ;  /* 0x0000000000a07944 */ /* 0x000fea0003c00000 */
[----:B------:R-:W-:-:S07]  /*04f0*/  IMAD.MOV.U32 R10, RZ, RZ, R0 ;  /* 0x000000ffff0a7224 */ /* 0x000fce00078e0000 */
.L_x_117:
[----:B------:R-:W-:Y:S05]  /*0500*/  BSYNC.RECONVERGENT B1 ;  /* 0x0000000000017941 */ /* 0x000fea0003800200 */
.L_x_116:
[----:B------:R-:W-:-:S04]  /*0510*/  IADD3 R2, P0, PT, R8, UR22, RZ ;  /* 0x0000001608027c10 */ /* 0x000fc8000ff1e0ff */
[----:B------:R-:W-:-:S06]  /*0520*/  IADD3.X R3, PT, PT, R18, UR23, RZ, P0, !PT ;  /* 0x0000001712037c10 */ /* 0x000fcc00087fe4ff */
[----:B------:R-:W2:Y:S01]  /*0530*/  LDG.E R3, desc[UR6][R2.64] ;  /* 0x0000000602037981 */ /* 0x000ea2000c1e1900 */
[----:B------:R-:W-:-:S04]  /*0540*/  IADD3 R8, P0, PT, R8, UR24, RZ ;  /* 0x0000001808087c10 */ /* 0x000fc8000ff1e0ff */
[----:B------:R-:W-:Y:S02]  /*0550*/  IADD3.X R9, PT, PT, R18, UR25, RZ, P0, !PT ;  /* 0x0000001912097c10 */ /* 0x000fe400087fe4ff */
        /* <DEDUP_REMOVED lines=8> */
.L_x_112:
[----:B------:R-:W-:Y:S05]  /*05e0*/  EXIT ;  /* 0x000000000000794d */ /* 0x000fea0003800000 */
        .weak           $__internal_18_$__cuda_sm20_sqrt_rn_f32_slowpath
        .type           $__internal_18_$__cuda_sm20_sqrt_rn_f32_slowpath,@function
        .size           $__internal_18_$__cuda_sm20_sqrt_rn_f32_slowpath,($__internal_19_$__cuda_sm3x_div_rn_noftz_f32_slowpath - $__internal_18_$__cuda_sm20_sqrt_rn_f32_slowpath)
$__internal_18_$__cuda_sm20_sqrt_rn_f32_slowpath:
        /* <DEDUP_REMOVED lines=14> */
[----:B------:R-:W-:-:S03]  /*06d0*/  @P0 FMUL.FTZ R10, R10, 0.5 ;  /* 0x3f0000000a0a0820 */ /* 0x000fc60000410000 */
[----:B------:R-:W-:-:S04]  /*06e0*/  @P0 FADD.FTZ R3, -R12, -RZ ;  /* 0x800000ff0c030221 */ /* 0x000fc80000010100 */
[----:B------:R-:W-:Y:S01]  /*06f0*/  @P0 FFMA R11, R12, R3, R9 ;  /* 0x000000030c0b0223 */ /* 0x000fe20000000009 */
[----:B------:R-:W-:-:S03]  /*0700*/  @!P0 IMAD.MOV.U32 R3, RZ, RZ, R2 ;  /* 0x000000ffff038224 */ /* 0x000fc600078e0002 */
[----:B------:R-:W-:-:S04]  /*0710*/  @P0 FFMA R10, R11, R10, R12 ;  /* 0x0000000a0b0a0223 */ /* 0x000fc8000000000c */
[----:B------:R-:W-:-:S07]  /*0720*/  @P0 FMUL.FTZ R3, R10, 2.3283064365386962891e-10 ;  /* 0x2f8000000a030820 */ /* 0x000fce0000410000 */
.L_x_119:
[----:B------:R-:W-:Y:S02]  /*0730*/  IMAD.MOV.U32 R9, RZ, RZ, R3 ;  /* 0x000000ffff097224 */ /* 0x000fe400078e0003 */
[----:B------:R-:W-:Y:S02]  /*0740*/  IMAD.MOV.U32 R2, RZ, RZ, R13 ;  /* 0x000000ffff027224 */ /* 0x000fe400078e000d */
[----:B------:R-:W-:-:S04]  /*0750*/  IMAD.MOV.U32 R3, RZ, RZ, 0x0 ;  /* 0x00000000ff037424 */ /* 0x000fc800078e00ff */
[----:B------:R-:W-:Y:S05]  /*0760*/  RET.REL.NODEC R2 `(_ZN6caffe211AdamComputeEiPKfS1_S1_S1_PfS2_S2_ffffS1_) ;  /* 0xfffffff802247950 */ /* 0x000fea0003c3ffff */
        .weak           $__internal_19_$__cuda_sm3x_div_rn_noftz_f32_slowpath
        .type           $__internal_19_$__cuda_sm3x_div_rn_noftz_f32_slowpath,@function
        .size           $__internal_19_$__cuda_sm3x_div_rn_noftz_f32_slowpath,(.L_x_171 - $__internal_19_$__cuda_sm3x_div_rn_noftz_f32_slowpath)
$__internal_19_$__cuda_sm3x_div_rn_noftz_f32_slowpath:
[----:B------:R-:W-:Y:S01]  /*0770*/  SHF.R.U32.HI R10, RZ, 0x17, R13 ;  /* 0x00000017ff0a7819 */ /* 0x000fe2000001160d */
[----:B------:R-:W-:Y:S01]  /*0780*/  BSSY.RECONVERGENT B2, `(.L_x_120) ;  /* 0x0000065000027945 */ /* 0x000fe20003800200 */
[--C-:B------:R-:W-:Y:S01]  /*0790*/  SHF.R.U32.HI R3, RZ, 0x17, R0.reuse ;  /* 0x00000017ff037819 */ /* 0x100fe20000011600 */
        /* <DEDUP_REMOVED lines=34> */
.L_x_121:
[----:B------:R-:W-:Y:S01]  /*09c0*/  LEA R3, R10, 0xc0800000, 0x17 ;  /* 0xc08000000a037811 */ /* 0x000fe200078eb8ff */
[----:B------:R-:W-:Y:S04]  /*09d0*/  BSSY.RECONVERGENT B3, `(.L_x_126) ;  /* 0x0000036000037945 */ /* 0x000fe80003800200 */
[----:B------:R-:W-:Y:S02]  /*09e0*/  IMAD.IADD R12, R12, 0x1, -R3 ;  /* 0x000000010c0c7824 */ /* 0x000fe400078e0a03 */
[----:B------:R-:W-:Y:S02]  /*09f0*/  VIADD R3, R14, 0xffffff81 ;  /* 0xffffff810e037836 */ /* 0x000fe40000000000 */
[----:B------:R-:W0:Y:S01]  /*0a00*/  MUFU.RCP R13, R12 ;  /* 0x0000000c000d7308 */ /* 0x000e220000001000 */
[----:B------:R-:W-:Y:S01]  /*0a10*/  FADD.FTZ R15, -R12, -RZ ;  /* 0x800000ff0c0f7221 */ /* 0x000fe20000010100 */
[C---:B------:R-:W-:Y:S01]  /*0a20*/  IMAD R0, R3.reuse, -0x800000, R11 ;  /* 0xff80000003007824 */ /* 0x040fe200078e020b */
[----:B------:R-:W-:-:S05]  /*0a30*/  IADD3 R10, PT, PT, R3, 0x7f, -R10 ;  /* 0x0000007f030a7810 */ /* 0x000fca0007ffe80a */
[----:B------:R-:W-:Y:S02]  /*0a40*/  IMAD.IADD R10, R10, 0x1, R9 ;  /* 0x000000010a0a7824 */ /* 0x000fe400078e0209 */
        /* <DEDUP_REMOVED lines=8> */
[----:B------:R-:W-:-:S04]  /*0ad0*/  LOP3.LUT R3, R3, 0xff, RZ, 0xc0, !PT ;  /* 0x000000ff03037812 */ /* 0x000fc800078ec0ff */
[----:B------:R-:W-:-:S05]  /*0ae0*/  IADD3 R13, PT, PT, R3, R10, RZ ;  /* 0x0000000a030d7210 */ /* 0x000fca0007ffe0ff */
        /* <DEDUP_REMOVED lines=11> */
[C---:B------:R-:W-:Y:S02]  /*0ba0*/  VIADD R12, R13.reuse, 0x20 ;  /* 0x000000200d0c7836 */ /* 0x040fe40000000000 */
[CCC-:B------:R-:W-:Y:S01]  /*0bb0*/  FFMA.RM R10, R16.reuse, R14.reuse, R11.reuse ;  /* 0x0000000e100a7223 */ /* 0x1c0fe2000000400b */
[----:B------:R-:W-:Y:S02]  /*0bc0*/  ISETP.NE.AND P2, PT, R13, RZ, PT ;  /* 0x000000ff0d00720c */ /* 0x000fe40003f45270 */
[----:B------:R-:W-:Y:S01]  /*0bd0*/  LOP3.LUT R9, R3, 0x7fffff, RZ, 0xc0, !PT ;  /* 0x007fffff03097812 */ /* 0x000fe200078ec0ff */
[----:B------:R-:W-:Y:S01]  /*0be0*/  FFMA.RP R3, R16, R14, R11 ;  /* 0x0000000e10037223 */ /* 0x000fe2000000800b */
[----:B------:R-:W-:Y:S01]  /*0bf0*/  IMAD.MOV R11, RZ, RZ, -R13 ;  /* 0x000000ffff0b7224 */ /* 0x000fe200078e0a0d */
[----:B------:R-:W-:Y:S02]  /*0c00*/  ISETP.NE.AND P1, PT, R13, RZ, PT ;  /* 0x000000ff0d00720c */ /* 0x000fe40003f25270 */
        /* <DEDUP_REMOVED lines=14> */
.L_x_128:
[----:B------:R-:W-:-:S04]  /*0cf0*/  LOP3.LUT R0, R0, 0x80000000, RZ, 0xc0, !PT ;  /* 0x8000000000007812 */ /* 0x000fc800078ec0ff */
[----:B------:R-:W-:Y:S01]  /*0d00*/  LOP3.LUT R0, R0, 0x7f800000, RZ, 0xfc, !PT ;  /* 0x7f80000000007812 */ /* 0x000fe200078efcff */
[----:B------:R-:W-:Y:S06]  /*0d10*/  BRA `(.L_x_129) ;  /* 0x0000000000047947 */ /* 0x000fec0003800000 */
.L_x_127:
[----:B------:R-:W-:-:S07]  /*0d20*/  IMAD R0, R10, 0x800000, R0 ;  /* 0x008000000a007824 */ /* 0x000fce00078e0200 */
.L_x_129:
[----:B------:R-:W-:Y:S05]  /*0d30*/  BSYNC.RECONVERGENT B3 ;  /* 0x0000000000037941 */ /* 0x000fea0003800200 */
.L_x_126:
[----:B------:R-:W-:Y:S05]  /*0d40*/  BRA `(.L_x_130) ;  /* 0x0000000000207947 */ /* 0x000fea0003800000 */
.L_x_125:
[----:B------:R-:W-:-:S04]  /*0d50*/  LOP3.LUT R0, R12, 0x80000000, R11, 0x48, !PT ;  /* 0x800000000c007812 */ /* 0x000fc800078e480b */
[----:B------:R-:W-:Y:S01]  /*0d60*/  LOP3.LUT R0, R0, 0x7f800000, RZ, 0xfc, !PT ;  /* 0x7f80000000007812 */ /* 0x000fe200078efcff */
[----:B------:R-:W-:Y:S06]  /*0d70*/  BRA `(.L_x_130) ;  /* 0x0000000000147947 */ /* 0x000fec0003800000 */
.L_x_124:
[----:B------:R-:W-:Y:S01]  /*0d80*/  LOP3.LUT R0, R12, 0x80000000, R11, 0x48, !PT ;  /* 0x800000000c007812 */ /* 0x000fe200078e480b */
[----:B------:R-:W-:Y:S06]  /*0d90*/  BRA `(.L_x_130) ;  /* 0x00000000000c7947 */ /* 0x000fec0003800000 */
.L_x_123:
[----:B------:R-:W0:Y:S01]  /*0da0*/  MUFU.RSQ R0, -QNAN ;  /* 0xffc0000000007908 */ /* 0x000e220000001400 */
[----:B------:R-:W-:Y:S05]  /*0db0*/  BRA `(.L_x_130) ;  /* 0x0000000000047947 */ /* 0x000fea0003800000 */
.L_x_122:
[----:B------:R-:W-:-:S07]  /*0dc0*/  FADD.FTZ R0, R0, R3 ;  /* 0x0000000300007221 */ /* 0x000fce0000010000 */
.L_x_130:
[----:B------:R-:W-:Y:S05]  /*0dd0*/  BSYNC.RECONVERGENT B2 ;  /* 0x0000000000027941 */ /* 0x000fea0003800200 */
.L_x_120:
[----:B------:R-:W-:-:S04]  /*0de0*/  IMAD.MOV.U32 R3, RZ, RZ, 0x0 ;  /* 0x00000000ff037424 */ /* 0x000fc800078e00ff */
[----:B0-----:R-:W-:Y:S05]  /*0df0*/  RET.REL.NODEC R2 `(_ZN6caffe211AdamComputeEiPKfS1_S1_S1_PfS2_S2_ffffS1_) ;  /* 0xfffffff002807950 */ /* 0x001fea0003c3ffff */
.L_x_131:
        /* <DEDUP_REMOVED lines=16> */
.L_x_171:


//--------------------- .text._ZN6caffe210AdamUpdateEiPKfS1_S1_PfS2_S2_ffffS1_ --------------------------
	.section	.text._ZN6caffe210AdamUpdateEiPKfS1_S1_PfS2_S2_ffffS1_,"ax",@progbits
	.align	128
        .global         _ZN6caffe210AdamUpdateEiPKfS1_S1_PfS2_S2_ffffS1_
        .type           _ZN6caffe210AdamUpdateEiPKfS1_S1_PfS2_S2_ffffS1_,@function
        .size           _ZN6caffe210AdamUpdateEiPKfS1_S1_PfS2_S2_ffffS1_,(.L_x_173 - _ZN6caffe210AdamUpdateEiPKfS1_S1_PfS2_S2_ffffS1_)
        .other          _ZN6caffe210AdamUpdateEiPKfS1_S1_PfS2_S2_ffffS1_,@"STO_CUDA_ENTRY STV_DEFAULT"
_ZN6caffe210AdamUpdateEiPKfS1_S1_PfS2_S2_ffffS1_:
.text._ZN6caffe210AdamUpdateEiPKfS1_S1_PfS2_S2_ffffS1_:
        /* <DEDUP_REMOVED lines=23> */
[----:B------:R-:W0:Y:S01]  /*0170*/  LDCU.128 UR12, c[0x0][0x390] ;  /* 0x00007200ff0c77ac */ /* 0x000e220008000c00 */
[----:B------:R-:W0:Y:S01]  /*0180*/  LDCU.128 UR20, c[0x0][0x3b0] ;  /* 0x00007600ff1477ac */ /* 0x000e220008000c00 */
[----:B-1234-:R-:W-:-:S12]  /*0190*/  UIMAD UR4, UR4, UR5, URZ ;  /* 0x00000005040472a4 */ /* 0x01efd8000f8e02ff */
.L_x_138:
[C---:B------:R-:W-:Y:S01]  /*01a0*/  IMAD.SHL.U32 R8, R6.reuse, 0x4, RZ ;  /* 0x0000000406087824 */ /* 0x040fe200078e00ff */
        /* <DEDUP_REMOVED lines=31> */
[----:B------:R-:W-:Y:S05]  /*03a0*/  CALL.REL.NOINC `($__internal_20_$__cuda_sm20_sqrt_rn_f32_slowpath) ;  /* 0x00000000007c7944 */ /* 0x000fea0003c00000 */
[----:B------:R-:W-:Y:S01]  /*03b0*/  IMAD.MOV.U32 R2, RZ, RZ, R9 ;  /* 0x000000ffff027224 */ /* 0x000fe200078e0009 */
[----:B------:R-:W-:Y:S06]  /*03c0*/  BRA `(.L_x_135) ;  /* 0x0000000000107947 */ /* 0x000fec0003800000 */
.L_x_134:
[----:B------:R-:W-:Y:S01]  /*03d0*/  FMUL.FTZ R2, R19, R12 ;  /* 0x0000000c13027220 */ /* 0x000fe20000410000 */
[----:B------:R-:W-:-:S03]  /*03e0*/  FMUL.FTZ R9, R12, 0.5 ;  /* 0x3f0000000c097820 */ /* 0x000fc60000410000 */
[----:B------:R-:W-:-:S04]  /*03f0*/  FFMA R3, -R2, R2, R19 ;  /* 0x0000000202037223 */ /* 0x000fc80000000113 */
[----:B------:R-:W-:-:S07]  /*0400*/  FFMA R2, R3, R9, R2 ;  /* 0x0000000903027223 */ /* 0x000fce0000000002 */
.L_x_135:
[----:B------:R-:W-:Y:S05]  /*0410*/  BSYNC.RECONVERGENT B1 ;  /* 0x0000000000017941 */ /* 0x000fea0003800200 */
.L_x_133:
        /* <DEDUP_REMOVED lines=11> */
[----:B------:R-:W-:Y:S05]  /*04d0*/  CALL.REL.NOINC `($__internal_21_$__cuda_sm3x_div_rn_noftz_f32_slowpath) ;  /* 0x0000000000907944 */ /* 0x000fea0003c00000 */
[----:B------:R-:W-:-:S07]  /*04e0*/  IMAD.MOV.U32 R3, RZ, RZ, R0 ;  /* 0x000000ffff037224 */ /* 0x000fce00078e0000 */
.L_x_137:
[----:B------:R-:W-:Y:S05]  /*04f0*/  BSYNC.RECONVERGENT B1 ;  /* 0x0000000000017941 */ /* 0x000fea0003800200 */
.L_x_136:
[----:B------:R-:W-:-:S04]  /*0500*/  IADD3 R8, P0, PT, R8, UR24, RZ ;  /* 0x0000001808087c10 */ /* 0x000fc8000ff1e0ff */
[----:B------:R-:W-:Y:S02]  /*0510*/  IADD3.X R9, PT, PT, R18, UR25, RZ, P0, !PT ;  /* 0x0000001912097c10 */ /* 0x000fe400087fe4ff */
[----:B------:R-:W-:-:S03]  /*0520*/  IADD3 R6, P0, PT, R6, UR4, RZ ;  /* 0x0000000406067c10 */ /* 0x000fc6000ff1e0ff */
[----:B------:R1:W-:Y:S02]  /*0530*/  STG.E desc[UR6][R8.64], R3 ;  /* 0x0000000308007986 */ /* 0x0003e4000c101906 */
[----:B------:R-:W-:Y:S01]  /*0540*/  IMAD.X R7, RZ, RZ, R7, P0 ;  /* 0x000000ffff077224 */ /* 0x000fe200000e0607 */
[----:B------:R-:W-:-:S04]  /*0550*/  ISETP.GE.U32.AND P0, PT, R6, UR19, PT ;  /* 0x0000001306007c0c */ /* 0x000fc8000bf06070 */
[----:B------:R-:W-:-:S13]  /*0560*/  ISETP.GE.U32.AND.EX P0, PT, R7, UR8, PT, P0 ;  /* 0x0000000807007c0c */ /* 0x000fda000bf06100 */
[----:B-1----:R-:W-:Y:S05]  /*0570*/  @!P0 BRA `(.L_x_138) ;  /* 0xfffffffc00088947 */ /* 0x002fea000383ffff */
[----:B------:R-:W-:Y:S05]  /*0580*/  BSYNC.RECONVERGENT B0 ;  /* 0x0000000000007941 */ /* 0x000fea0003800200 */
.L_x_132:
[----:B------:R-:W-:Y:S05]  /*0590*/  EXIT ;  /* 0x000000000000794d */ /* 0x000fea0003800000 */
        .weak           $__internal_20_$__cuda_sm20_sqrt_rn_f32_slowpath
        .type           $__internal_20_$__cuda_sm20_sqrt_rn_f32_slowpath,@function
        .size           $__internal_20_$__cuda_sm20_sqrt_rn_f32_slowpath,($__internal_21_$__cuda_sm3x_div_rn_noftz_f32_slowpath - $__internal_20_$__cuda_sm20_sqrt_rn_f32_slowpath)
$__internal_20_$__cuda_sm20_sqrt_rn_f32_slowpath:
        /* <DEDUP_REMOVED lines=20> */
.L_x_139:
[----:B------:R-:W-:Y:S02]  /*06e0*/  IMAD.MOV.U32 R9, RZ, RZ, R3 ;  /* 0x000000ffff097224 */ /* 0x000fe400078e0003 */
[----:B------:R-:W-:Y:S02]  /*06f0*/  IMAD.MOV.U32 R2, RZ, RZ, R13 ;  /* 0x000000ffff027224 */ /* 0x000fe400078e000d */
[----:B------:R-:W-:-:S04]  /*0700*/  IMAD.MOV.U32 R3, RZ, RZ, 0x0 ;  /* 0x00000000ff037424 */ /* 0x000fc800078e00ff */
[----:B------:R-:W-:Y:S05]  /*0710*/  RET.REL.NODEC R2 `(_ZN6caffe210AdamUpdateEiPKfS1_S1_PfS2_S2_ffffS1_) ;  /* 0xfffffff802387950 */ /* 0x000fea0003c3ffff */
        .weak           $__internal_21_$__cuda_sm3x_div_rn_noftz_f32_slowpath
        .type           $__internal_21_$__cuda_sm3x_div_rn_noftz_f32_slowpath,@function
        .size           $__internal_21_$__cuda_sm3x_div_rn_noftz_f32_slowpath,(.L_x_173 - $__internal_21_$__cuda_sm3x_div_rn_noftz_f32_slowpath)
$__internal_21_$__cuda_sm3x_div_rn_noftz_f32_slowpath:
        /* <DEDUP_REMOVED lines=37> */
.L_x_141:
        /* <DEDUP_REMOVED lines=51> */
.L_x_148:
[----:B------:R-:W-:-:S04]  /*0ca0*/  LOP3.LUT R0, R0, 0x80000000, RZ, 0xc0, !PT ;  /* 0x8000000000007812 */ /* 0x000fc800078ec0ff */
[----:B------:R-:W-:Y:S01]  /*0cb0*/  LOP3.LUT R0, R0, 0x7f800000, RZ, 0xfc, !PT ;  /* 0x7f80000000007812 */ /* 0x000fe200078efcff */
[----:B------:R-:W-:Y:S06]  /*0cc0*/  BRA `(.L_x_149) ;  /* 0x0000000000047947 */ /* 0x000fec0003800000 */
.L_x_147:
[----:B------:R-:W-:-:S07]  /*0cd0*/  IMAD R0, R10, 0x800000, R0 ;  /* 0x008000000a007824 */ /* 0x000fce00078e0200 */
.L_x_149:
[----:B------:R-:W-:Y:S05]  /*0ce0*/  BSYNC.RECONVERGENT B3 ;  /* 0x0000000000037941 */ /* 0x000fea0003800200 */
.L_x_146:
[----:B------:R-:W-:Y:S05]  /*0cf0*/  BRA `(.L_x_150) ;  /* 0x0000000000207947 */ /* 0x000fea0003800000 */
.L_x_145:
[----:B------:R-:W-:-:S04]  /*0d00*/  LOP3.LUT R0, R12, 0x80000000, R11, 0x48, !PT ;  /* 0x800000000c007812 */ /* 0x000fc800078e480b */
[----:B------:R-:W-:Y:S01]  /*0d10*/  LOP3.LUT R0, R0, 0x7f800000, RZ, 0xfc, !PT ;  /* 0x7f80000000007812 */ /* 0x000fe200078efcff */
[----:B------:R-:W-:Y:S06]  /*0d20*/  BRA `(.L_x_150) ;  /* 0x0000000000147947 */ /* 0x000fec0003800000 */
.L_x_144:
[----:B------:R-:W-:Y:S01]  /*0d30*/  LOP3.LUT R0, R12, 0x80000000, R11, 0x48, !PT ;  /* 0x800000000c007812 */ /* 0x000fe200078e480b */
[----:B------:R-:W-:Y:S06]  /*0d40*/  BRA `(.L_x_150) ;  /* 0x00000000000c7947 */ /* 0x000fec0003800000 */
.L_x_143:
[----:B------:R-:W0:Y:S01]  /*0d50*/  MUFU.RSQ R0, -QNAN ;  /* 0xffc0000000007908 */ /* 0x000e220000001400 */
[----:B------:R-:W-:Y:S05]  /*0d60*/  BRA `(.L_x_150) ;  /* 0x0000000000047947 */ /* 0x000fea0003800000 */
.L_x_142:
[----:B------:R-:W-:-:S07]  /*0d70*/  FADD.FTZ R0, R0, R3 ;  /* 0x0000000300007221 */ /* 0x000fce0000010000 */
.L_x_150:
[----:B------:R-:W-:Y:S05]  /*0d80*/  BSYNC.RECONVERGENT B2 ;  /* 0x0000000000027941 */ /* 0x000fea0003800200 */
.L_x_140:
[----:B------:R-:W-:-:S04]  /*0d90*/  IMAD.MOV.U32 R3, RZ, RZ, 0x0 ;  /* 0x00000000ff037424 */ /* 0x000fc800078e00ff */
[----:B0-----:R-:W-:Y:S05]  /*0da0*/  RET.REL.NODEC R2 `(_ZN6caffe210AdamUpdateEiPKfS1_S1_PfS2_S2_ffffS1_) ;  /* 0xfffffff002947950 */ /* 0x001fea0003c3ffff */
.L_x_151:
        /* <DEDUP_REMOVED lines=13> */
.L_x_173:


//--------------------- .nv.shared.reserved.0     --------------------------
	.section	.nv.shared.reserved.0,"aw",@nobits
	.weak		__nv_reservedSMEM_offset_0_alias
	.size		__nv_reservedSMEM_offset_0_alias, 0, 64
	.other		__nv_reservedSMEM_offset_0_alias,@"STO_CUDA_RESERVED_SHARED STV_DEFAULT"
__nv_reservedSMEM_offset_0_alias:
	.zero		0
	.zero		64


//--------------------- .nv.global                --------------------------
	.section	.nv.global,"aw",@nobits
	.align	8
.nv.global:
	.type		_ZTVN10__cxxabiv120__si_class_type_infoE,@object
	.size		_ZTVN10__cxxabiv120__si_class_type_infoE,(_ZTTNSt7__cxx1119basic_ostringstreamIcSt11char_traitsIcESaIcEEE - _ZTVN10__cxxabiv120__si_class_type_infoE)
_ZTVN10__cxxabiv120__si_class_type_infoE:
	.zero		8
	.type		_ZTTNSt7__cxx1119basic_ostringstreamIcSt11char_traitsIcESaIcEEE,@object
	.size		_ZTTNSt7__cxx1119basic_ostringstreamIcSt11char_traitsIcESaIcEEE,(_ZTVN10__cxxabiv120__function_type_infoE - _ZTTNSt7__cxx1119basic_ostringstreamIcSt11char_traitsIcESaIcEEE)
_ZTTNSt7__cxx1119basic_ostringstreamIcSt11char_traitsIcESaIcEEE:
	.zero		8
	.type		_ZTVN10__cxxabiv120__function_type_infoE,@object
	.size		_ZTVN10__cxxabiv120__function_type_infoE,(_ZTVN10__cxxabiv117__class_type_infoE - _ZTVN10__cxxabiv120__function_type_infoE)
_ZTVN10__cxxabiv120__function_type_infoE:
	.zero		8
	.type		_ZTVN10__cxxabiv117__class_type_infoE,@object
	.size		_ZTVN10__cxxabiv117__class_type_infoE,(_ZTTSo - _ZTVN10__cxxabiv117__class_type_infoE)
_ZTVN10__cxxabiv117__class_type_infoE:
	.zero		8
	.type		_ZTTSo,@object
	.size		_ZTTSo,(_ZTVN10__cxxabiv119__pointer_type_infoE - _ZTTSo)
_ZTTSo:
	.zero		8
	.type		_ZTVN10__cxxabiv119__pointer_type_infoE,@object
	.size		_ZTVN10__cxxabiv119__pointer_type_infoE,(_ZTVSt9basic_iosIcSt11char_traitsIcEE - _ZTVN10__cxxabiv119__pointer_type_infoE)
_ZTVN10__cxxabiv119__pointer_type_infoE:
	.zero		8
	.type		_ZTVSt9basic_iosIcSt11char_traitsIcEE,@object
	.size		_ZTVSt9basic_iosIcSt11char_traitsIcEE,(_ZTVN3c105ErrorE - _ZTVSt9basic_iosIcSt11char_traitsIcEE)
_ZTVSt9basic_iosIcSt11char_traitsIcEE:
	.zero		32
	.type		_ZTVN3c105ErrorE,@object
	.size		_ZTVN3c105ErrorE,(_ZTVSt15basic_streambufIcSt11char_traitsIcEE - _ZTVN3c105ErrorE)
_ZTVN3c105ErrorE:
	.zero		40
	.type		_ZTVSt15basic_streambufIcSt11char_traitsIcEE,@object
	.size		_ZTVSt15basic_streambufIcSt11char_traitsIcEE,(_ZTVNSt7__cxx1115basic_stringbufIcSt11char_traitsIcESaIcEEE - _ZTVSt15basic_streambufIcSt11char_traitsIcEE)
_ZTVSt15basic_streambufIcSt11char_traitsIcEE:
	.zero		128
	.type		_ZTVNSt7__cxx1115basic_stringbufIcSt11char_traitsIcESaIcEEE,@object
	.size		_ZTVNSt7__cxx1115basic_stringbufIcSt11char_traitsIcESaIcEEE,(_ZTVN6caffe212SparseAdamOpIfNS_11CUDAContextEEE - _ZTVNSt7__cxx1115basic_stringbufIcSt11char_traitsIcESaIcEEE)
_ZTVNSt7__cxx1115basic_stringbufIcSt11char_traitsIcESaIcEEE:
	.zero		128
	.type		_ZTVN6caffe212SparseAdamOpIfNS_11CUDAContextEEE,@object
	.size		_ZTVN6caffe212SparseAdamOpIfNS_11CUDAContextEEE,(_ZTVN6caffe28OperatorINS_11CUDAContextEEE - _ZTVN6caffe212SparseAdamOpIfNS_11CUDAContextEEE)
_ZTVN6caffe212SparseAdamOpIfNS_11CUDAContextEEE:
	.zero		136
	.type		_ZTVN6caffe28OperatorINS_11CUDAContextEEE,@object
	.size		_ZTVN6caffe28OperatorINS_11CUDAContextEEE,(_ZTVN6caffe26AdamOpIfNS_11CUDAContextEEE - _ZTVN6caffe28OperatorINS_11CUDAContextEEE)
_ZTVN6caffe28OperatorINS_11CUDAContextEEE:
	.zero		136
	.type		_ZTVN6caffe26AdamOpIfNS_11CUDAContextEEE,@object
	.size		_ZTVN6caffe26AdamOpIfNS_11CUDAContextEEE,(.L_11 - _ZTVN6caffe26AdamOpIfNS_11CUDAContextEEE)
_ZTVN6caffe26AdamOpIfNS_11CUDAContextEEE:
	.zero		136
.L_11:


//--------------------- .nv.constant0._ZN6caffe226SparseAdamOutputGradKernelIlEEvmmfffPfS1_S1_S1_PKT_PKffS6_f --------------------------
	.section	.nv.constant0._ZN6caffe226SparseAdamOutputGradKernelIlEEvmmfffPfS1_S1_S1_PKT_PKffS6_f,"a",@progbits
	.sectionflags	@""
	.align	4
.nv.constant0._ZN6caffe226SparseAdamOutputGradKernelIlEEvmmfffPfS1_S1_S1_PKT_PKffS6_f:
	.zero		996


//--------------------- .nv.constant0._ZN6caffe216SparseAdamKernelIlEEvmmfffPfS1_S1_PKT_PKffS6_f --------------------------
	.section	.nv.constant0._ZN6caffe216SparseAdamKernelIlEEvmmfffPfS1_S1_PKT_PKffS6_f,"a",@progbits
	.sectionflags	@""
	.align	4
.nv.constant0._ZN6caffe216SparseAdamKernelIlEEvmmfffPfS1_S1_PKT_PKffS6_f:
	.zero		988


//--------------------- .nv.constant0._ZN6caffe226SparseAdamOutputGradKernelIiEEvmmfffPfS1_S1_S1_PKT_PKffS6_f --------------------------
	.section	.nv.constant0._ZN6caffe226SparseAdamOutputGradKernelIiEEvmmfffPfS1_S1_S1_PKT_PKffS6_f,"a",@progbits
	.sectionflags	@""
	.align	4
.nv.constant0._ZN6caffe226SparseAdamOutputGradKernelIiEEvmmfffPfS1_S1_S1_PKT_PKffS6_f:
	.zero		996


//--------------------- .nv.constant0._ZN6caffe216SparseAdamKernelIiEEvmmfffPfS1_S1_PKT_PKffS6_f --------------------------
	.section	.nv.constant0._ZN6caffe216SparseAdamKernelIiEEvmmfffPfS1_S1_PKT_PKffS6_f,"a",@progbits
	.sectionflags	@""
	.align	4
.nv.constant0._ZN6caffe216SparseAdamKernelIiEEvmmfffPfS1_S1_PKT_PKffS6_f:
	.zero		988


//--------------------- .nv.constant0._ZN6caffe221AdamComputeOutputGradEiPKfS1_S1_S1_PfS2_S2_S2_ffffS1_ --------------------------
	.section	.nv.constant0._ZN6caffe221AdamComputeOutputGradEiPKfS1_S1_S1_PfS2_S2_S2_ffffS1_,"a",@progbits
	.sectionflags	@""
	.align	4
.nv.constant0._ZN6caffe221AdamComputeOutputGradEiPKfS1_S1_S1_PfS2_S2_S2_ffffS1_:
	.zero		992


//--------------------- .nv.constant0._ZN6caffe211AdamComputeEiPKfS1_S1_S1_PfS2_S2_ffffS1_ --------------------------
	.section	.nv.constant0._ZN6caffe211AdamComputeEiPKfS1_S1_S1_PfS2_S2_ffffS1_,"a",@progbits
	.sectionflags	@""
	.align	4
.nv.constant0._ZN6caffe211AdamComputeEiPKfS1_S1_S1_PfS2_S2_ffffS1_:
	.zero		984


//--------------------- .nv.constant0._ZN6caffe210AdamUpdateEiPKfS1_S1_PfS2_S2_ffffS1_ --------------------------
	.section	.nv.constant0._ZN6caffe210AdamUpdateEiPKfS1_S1_PfS2_S2_ffffS1_,"a",@progbits
	.sectionflags	@""
	.align	4
.nv.constant0._ZN6caffe210AdamUpdateEiPKfS1_S1_PfS2_S2_ffffS1_:
	.zero		976


//--------------------- SYMBOLS --------------------------

	.type		.nv.reservedSmem.offset0,@object
	.size		.nv.reservedSmem.offset0,0x4
